//
// Generated by NVIDIA NVVM Compiler
//
// Compiler Build ID: CL-36424714
// Cuda compilation tools, release 13.0, V13.0.88
// Based on NVVM 20.0.0
//

.version 9.0
.target sm_100
.address_size 64

	// .globl	_Z9compute_FfPKfS0_Pfiiffff

.visible .entry _Z9compute_FfPKfS0_Pfiiffff(
	.param .f32 _Z9compute_FfPKfS0_Pfiiffff_param_0,
	.param .u64 .ptr .align 1 _Z9compute_FfPKfS0_Pfiiffff_param_1,
	.param .u64 .ptr .align 1 _Z9compute_FfPKfS0_Pfiiffff_param_2,
	.param .u64 .ptr .align 1 _Z9compute_FfPKfS0_Pfiiffff_param_3,
	.param .u32 _Z9compute_FfPKfS0_Pfiiffff_param_4,
	.param .u32 _Z9compute_FfPKfS0_Pfiiffff_param_5,
	.param .f32 _Z9compute_FfPKfS0_Pfiiffff_param_6,
	.param .f32 _Z9compute_FfPKfS0_Pfiiffff_param_7,
	.param .f32 _Z9compute_FfPKfS0_Pfiiffff_param_8,
	.param .f32 _Z9compute_FfPKfS0_Pfiiffff_param_9
)
{
	.reg .pred 	%p<16>;
	.reg .b32 	%r<26>;
	.reg .b32 	%f<52>;
	.reg .b64 	%rd<23>;
	.reg .b64 	%fd<24>;

	ld.param.f32 	%f1, [_Z9compute_FfPKfS0_Pfiiffff_param_0];
	ld.param.u64 	%rd4, [_Z9compute_FfPKfS0_Pfiiffff_param_1];
	ld.param.u64 	%rd5, [_Z9compute_FfPKfS0_Pfiiffff_param_3];
	ld.param.u32 	%r3, [_Z9compute_FfPKfS0_Pfiiffff_param_4];
	ld.param.u32 	%r5, [_Z9compute_FfPKfS0_Pfiiffff_param_5];
	ld.param.f32 	%f2, [_Z9compute_FfPKfS0_Pfiiffff_param_6];
	ld.param.f32 	%f3, [_Z9compute_FfPKfS0_Pfiiffff_param_7];
	ld.param.f32 	%f4, [_Z9compute_FfPKfS0_Pfiiffff_param_8];
	ld.param.f32 	%f5, [_Z9compute_FfPKfS0_Pfiiffff_param_9];
	cvta.to.global.u64 	%rd1, %rd5;
	cvta.to.global.u64 	%rd2, %rd4;
	mov.u32 	%r6, %tid.x;
	mov.u32 	%r7, %ntid.x;
	mov.u32 	%r8, %ctaid.x;
	mad.lo.s32 	%r1, %r7, %r8, %r6;
	mov.u32 	%r9, %tid.y;
	mov.u32 	%r10, %ntid.y;
	mov.u32 	%r11, %ctaid.y;
	mad.lo.s32 	%r12, %r10, %r11, %r9;
	add.s32 	%r13, %r3, 1;
	setp.gt.s32 	%p2, %r1, %r13;
	add.s32 	%r14, %r5, 1;
	setp.gt.s32 	%p3, %r12, %r14;
	or.pred  	%p4, %p2, %p3;
	@%p4 bra 	$L__BB0_7;
	setp.gt.s32 	%p5, %r1, 0;
	setp.lt.s32 	%p6, %r1, %r3;
	and.pred  	%p7, %p5, %p6;
	setp.ne.s32 	%p8, %r12, 0;
	setp.le.s32 	%p9, %r12, %r5;
	and.pred  	%p1, %p8, %p9;
	and.pred  	%p10, %p7, %p1;
	not.pred 	%p11, %p10;
	@%p11 bra 	$L__BB0_3;
	ld.param.u64 	%rd22, [_Z9compute_FfPKfS0_Pfiiffff_param_2];
	cvta.to.global.u64 	%rd6, %rd22;
	add.s32 	%r15, %r3, 2;
	mul.lo.s32 	%r16, %r15, %r12;
	add.s32 	%r17, %r16, %r1;
	mul.wide.s32 	%rd7, %r17, 4;
	add.s64 	%rd8, %rd2, %rd7;
	ld.global.f32 	%f6, [%rd8];
	ld.global.f32 	%f7, [%rd8+4];
	ld.global.f32 	%f8, [%rd8+-4];
	add.s32 	%r18, %r16, %r15;
	mul.wide.s32 	%rd9, %r15, 4;
	add.s64 	%rd10, %rd8, %rd9;
	ld.global.f32 	%f9, [%rd10];
	shl.b32 	%r19, %r15, 1;
	sub.s32 	%r20, %r18, %r19;
	add.s32 	%r21, %r20, %r1;
	mul.wide.s32 	%rd11, %r21, 4;
	add.s64 	%rd12, %rd2, %rd11;
	ld.global.f32 	%f10, [%rd12];
	add.s64 	%rd13, %rd6, %rd7;
	ld.global.f32 	%f11, [%rd13];
	ld.global.f32 	%f12, [%rd13+4];
	add.s64 	%rd14, %rd6, %rd11;
	ld.global.f32 	%f13, [%rd14];
	ld.global.f32 	%f14, [%rd14+4];
	add.f32 	%f15, %f6, %f7;
	mul.f32 	%f16, %f15, %f15;
	add.f32 	%f17, %f6, %f8;
	mul.f32 	%f18, %f17, %f17;
	sub.f32 	%f19, %f16, %f18;
	abs.f32 	%f20, %f15;
	sub.f32 	%f21, %f6, %f7;
	mul.f32 	%f22, %f21, %f20;
	abs.f32 	%f23, %f17;
	sub.f32 	%f24, %f8, %f6;
	mul.f32 	%f25, %f24, %f23;
	sub.f32 	%f26, %f22, %f25;
	fma.rn.f32 	%f27, %f4, %f26, %f19;
	cvt.f64.f32 	%fd1, %f27;
	cvt.f64.f32 	%fd2, %f2;
	mul.f64 	%fd3, %fd2, 0d4010000000000000;
	div.rn.f64 	%fd4, %fd1, %fd3;
	cvt.rn.f32.f64 	%f28, %fd4;
	add.f32 	%f29, %f11, %f12;
	add.f32 	%f30, %f6, %f9;
	mul.f32 	%f31, %f30, %f29;
	add.f32 	%f32, %f13, %f14;
	add.f32 	%f33, %f6, %f10;
	mul.f32 	%f34, %f33, %f32;
	sub.f32 	%f35, %f31, %f34;
	abs.f32 	%f36, %f29;
	sub.f32 	%f37, %f6, %f9;
	mul.f32 	%f38, %f37, %f36;
	abs.f32 	%f39, %f32;
	sub.f32 	%f40, %f10, %f6;
	mul.f32 	%f41, %f40, %f39;
	sub.f32 	%f42, %f38, %f41;
	fma.rn.f32 	%f43, %f4, %f42, %f35;
	cvt.f64.f32 	%fd5, %f43;
	cvt.f64.f32 	%fd6, %f3;
	mul.f64 	%fd7, %fd6, 0d4010000000000000;
	div.rn.f64 	%fd8, %fd5, %fd7;
	cvt.rn.f32.f64 	%f44, %fd8;
	cvt.f64.f32 	%fd9, %f7;
	cvt.f64.f32 	%fd10, %f6;
	add.f64 	%fd11, %fd10, %fd10;
	sub.f64 	%fd12, %fd9, %fd11;
	cvt.f64.f32 	%fd13, %f8;
	add.f64 	%fd14, %fd12, %fd13;
	div.rn.f64 	%fd15, %fd14, %fd2;
	div.rn.f64 	%fd16, %fd15, %fd2;
	cvt.f64.f32 	%fd17, %f9;
	sub.f64 	%fd18, %fd17, %fd11;
	cvt.f64.f32 	%fd19, %f10;
	add.f64 	%fd20, %fd18, %fd19;
	div.rn.f64 	%fd21, %fd20, %fd6;
	div.rn.f64 	%fd22, %fd21, %fd6;
	add.f64 	%fd23, %fd16, %fd22;
	cvt.rn.f32.f64 	%f45, %fd23;
	div.rn.f32 	%f46, %f45, %f5;
	sub.f32 	%f47, %f46, %f28;
	sub.f32 	%f48, %f47, %f44;
	fma.rn.f32 	%f49, %f1, %f48, %f6;
	add.s64 	%rd15, %rd1, %rd7;
	st.global.f32 	[%rd15], %f49;
$L__BB0_3:
	setp.ne.s32 	%p12, %r1, %r3;
	@%p12 bra 	$L__BB0_8;
	@%p1 bra 	$L__BB0_5;
	bra.uni 	$L__BB0_7;
$L__BB0_5:
	add.s32 	%r22, %r3, 2;
	mad.lo.s32 	%r23, %r22, %r12, %r3;
	mul.wide.s32 	%rd16, %r23, 4;
	add.s64 	%rd17, %rd2, %rd16;
	ld.global.f32 	%f50, [%rd17];
	add.s64 	%rd18, %rd1, %rd16;
	st.global.f32 	[%rd18], %f50;
	setp.ne.s32 	%p15, %r3, 0;
	@%p15 bra 	$L__BB0_7;
$L__BB0_6:
	add.s32 	%r24, %r3, 2;
	mul.lo.s32 	%r25, %r24, %r12;
	mul.wide.s32 	%rd19, %r25, 4;
	add.s64 	%rd20, %rd2, %rd19;
	ld.global.f32 	%f51, [%rd20];
	add.s64 	%rd21, %rd1, %rd19;
	st.global.f32 	[%rd21], %f51;
$L__BB0_7:
	ret;
$L__BB0_8:
	setp.eq.s32 	%p13, %r1, 0;
	and.pred  	%p14, %p13, %p1;
	@%p14 bra 	$L__BB0_6;
	bra.uni 	$L__BB0_7;

}
	// .globl	_Z9compute_GfPKfS0_Pfiiffff
.visible .entry _Z9compute_GfPKfS0_Pfiiffff(
	.param .f32 _Z9compute_GfPKfS0_Pfiiffff_param_0,
	.param .u64 .ptr .align 1 _Z9compute_GfPKfS0_Pfiiffff_param_1,
	.param .u64 .ptr .align 1 _Z9compute_GfPKfS0_Pfiiffff_param_2,
	.param .u64 .ptr .align 1 _Z9compute_GfPKfS0_Pfiiffff_param_3,
	.param .u32 _Z9compute_GfPKfS0_Pfiiffff_param_4,
	.param .u32 _Z9compute_GfPKfS0_Pfiiffff_param_5,
	.param .f32 _Z9compute_GfPKfS0_Pfiiffff_param_6,
	.param .f32 _Z9compute_GfPKfS0_Pfiiffff_param_7,
	.param .f32 _Z9compute_GfPKfS0_Pfiiffff_param_8,
	.param .f32 _Z9compute_GfPKfS0_Pfiiffff_param_9
)
{
	.reg .pred 	%p<16>;
	.reg .b32 	%r<24>;
	.reg .b32 	%f<52>;
	.reg .b64 	%rd<23>;
	.reg .b64 	%fd<24>;

	ld.param.f32 	%f1, [_Z9compute_GfPKfS0_Pfiiffff_param_0];
	ld.param.u64 	%rd4, [_Z9compute_GfPKfS0_Pfiiffff_param_2];
	ld.param.u64 	%rd5, [_Z9compute_GfPKfS0_Pfiiffff_param_3];
	ld.param.u32 	%r3, [_Z9compute_GfPKfS0_Pfiiffff_param_4];
	ld.param.u32 	%r5, [_Z9compute_GfPKfS0_Pfiiffff_param_5];
	ld.param.f32 	%f2, [_Z9compute_GfPKfS0_Pfiiffff_param_6];
	ld.param.f32 	%f3, [_Z9compute_GfPKfS0_Pfiiffff_param_7];
	ld.param.f32 	%f4, [_Z9compute_GfPKfS0_Pfiiffff_param_8];
	ld.param.f32 	%f5, [_Z9compute_GfPKfS0_Pfiiffff_param_9];
	cvta.to.global.u64 	%rd1, %rd5;
	cvta.to.global.u64 	%rd2, %rd4;
	mov.u32 	%r6, %tid.x;
	mov.u32 	%r7, %ntid.x;
	mov.u32 	%r8, %ctaid.x;
	mad.lo.s32 	%r1, %r7, %r8, %r6;
	mov.u32 	%r9, %tid.y;
	mov.u32 	%r10, %ntid.y;
	mov.u32 	%r11, %ctaid.y;
	mad.lo.s32 	%r12, %r10, %r11, %r9;
	add.s32 	%r13, %r3, 1;
	setp.gt.s32 	%p2, %r1, %r13;
	add.s32 	%r14, %r5, 1;
	setp.gt.s32 	%p3, %r12, %r14;
	or.pred  	%p4, %p2, %p3;
	@%p4 bra 	$L__BB1_7;
	setp.gt.s32 	%p5, %r1, 0;
	setp.le.s32 	%p6, %r1, %r3;
	and.pred  	%p1, %p5, %p6;
	setp.ne.s32 	%p7, %r12, 0;
	setp.lt.s32 	%p8, %r12, %r5;
	and.pred  	%p9, %p7, %p8;
	and.pred  	%p10, %p1, %p9;
	not.pred 	%p11, %p10;
	@%p11 bra 	$L__BB1_3;
	ld.param.u64 	%rd22, [_Z9compute_GfPKfS0_Pfiiffff_param_1];
	add.s32 	%r15, %r3, 2;
	mul.lo.s32 	%r16, %r15, %r12;
	add.s32 	%r17, %r16, %r1;
	cvta.to.global.u64 	%rd6, %rd22;
	mul.wide.s32 	%rd7, %r17, 4;
	add.s64 	%rd8, %rd6, %rd7;
	ld.global.f32 	%f6, [%rd8];
	ld.global.f32 	%f7, [%rd8+-4];
	add.s32 	%r18, %r16, %r15;
	mul.wide.s32 	%rd9, %r15, 4;
	add.s64 	%rd10, %rd8, %rd9;
	ld.global.f32 	%f8, [%rd10];
	ld.global.f32 	%f9, [%rd10+-4];
	add.s64 	%rd11, %rd2, %rd7;
	ld.global.f32 	%f10, [%rd11];
	ld.global.f32 	%f11, [%rd11+4];
	ld.global.f32 	%f12, [%rd11+-4];
	add.s64 	%rd12, %rd11, %rd9;
	ld.global.f32 	%f13, [%rd12];
	shl.b32 	%r19, %r15, 1;
	sub.s32 	%r20, %r18, %r19;
	add.s32 	%r21, %r20, %r1;
	mul.wide.s32 	%rd13, %r21, 4;
	add.s64 	%rd14, %rd2, %rd13;
	ld.global.f32 	%f14, [%rd14];
	add.f32 	%f15, %f6, %f8;
	add.f32 	%f16, %f10, %f11;
	mul.f32 	%f17, %f15, %f16;
	add.f32 	%f18, %f7, %f9;
	add.f32 	%f19, %f10, %f12;
	mul.f32 	%f20, %f18, %f19;
	sub.f32 	%f21, %f17, %f20;
	abs.f32 	%f22, %f15;
	sub.f32 	%f23, %f10, %f11;
	mul.f32 	%f24, %f22, %f23;
	abs.f32 	%f25, %f18;
	sub.f32 	%f26, %f12, %f10;
	mul.f32 	%f27, %f25, %f26;
	sub.f32 	%f28, %f24, %f27;
	fma.rn.f32 	%f29, %f4, %f28, %f21;
	cvt.f64.f32 	%fd1, %f29;
	cvt.f64.f32 	%fd2, %f2;
	mul.f64 	%fd3, %fd2, 0d4010000000000000;
	div.rn.f64 	%fd4, %fd1, %fd3;
	cvt.rn.f32.f64 	%f30, %fd4;
	add.f32 	%f31, %f10, %f13;
	mul.f32 	%f32, %f31, %f31;
	add.f32 	%f33, %f10, %f14;
	mul.f32 	%f34, %f33, %f33;
	sub.f32 	%f35, %f32, %f34;
	abs.f32 	%f36, %f31;
	sub.f32 	%f37, %f10, %f13;
	mul.f32 	%f38, %f37, %f36;
	abs.f32 	%f39, %f33;
	sub.f32 	%f40, %f14, %f10;
	mul.f32 	%f41, %f40, %f39;
	sub.f32 	%f42, %f38, %f41;
	fma.rn.f32 	%f43, %f4, %f42, %f35;
	cvt.f64.f32 	%fd5, %f43;
	cvt.f64.f32 	%fd6, %f3;
	mul.f64 	%fd7, %fd6, 0d4010000000000000;
	div.rn.f64 	%fd8, %fd5, %fd7;
	cvt.rn.f32.f64 	%f44, %fd8;
	cvt.f64.f32 	%fd9, %f11;
	cvt.f64.f32 	%fd10, %f10;
	add.f64 	%fd11, %fd10, %fd10;
	sub.f64 	%fd12, %fd9, %fd11;
	cvt.f64.f32 	%fd13, %f12;
	add.f64 	%fd14, %fd12, %fd13;
	div.rn.f64 	%fd15, %fd14, %fd2;
	div.rn.f64 	%fd16, %fd15, %fd2;
	cvt.f64.f32 	%fd17, %f13;
	sub.f64 	%fd18, %fd17, %fd11;
	cvt.f64.f32 	%fd19, %f14;
	add.f64 	%fd20, %fd18, %fd19;
	div.rn.f64 	%fd21, %fd20, %fd6;
	div.rn.f64 	%fd22, %fd21, %fd6;
	add.f64 	%fd23, %fd16, %fd22;
	cvt.rn.f32.f64 	%f45, %fd23;
	div.rn.f32 	%f46, %f45, %f5;
	sub.f32 	%f47, %f46, %f44;
	sub.f32 	%f48, %f47, %f30;
	fma.rn.f32 	%f49, %f1, %f48, %f10;
	add.s64 	%rd15, %rd1, %rd7;
	st.global.f32 	[%rd15], %f49;
$L__BB1_3:
	setp.ne.s32 	%p12, %r12, %r5;
	@%p12 bra 	$L__BB1_8;
	@%p1 bra 	$L__BB1_5;
	bra.uni 	$L__BB1_7;
$L__BB1_5:
	add.s32 	%r22, %r3, 2;
	mad.lo.s32 	%r23, %r22, %r5, %r1;
	mul.wide.s32 	%rd16, %r23, 4;
	add.s64 	%rd17, %rd2, %rd16;
	ld.global.f32 	%f50, [%rd17];
	add.s64 	%rd18, %rd1, %rd16;
	st.global.f32 	[%rd18], %f50;
	setp.ne.s32 	%p15, %r5, 0;
	@%p15 bra 	$L__BB1_7;
$L__BB1_6:
	mul.wide.u32 	%rd19, %r1, 4;
	add.s64 	%rd20, %rd2, %rd19;
	ld.global.f32 	%f51, [%rd20];
	add.s64 	%rd21, %rd1, %rd19;
	st.global.f32 	[%rd21], %f51;
$L__BB1_7:
	ret;
$L__BB1_8:
	setp.eq.s32 	%p13, %r12, 0;
	and.pred  	%p14, %p13, %p1;
	@%p14 bra 	$L__BB1_6;
	bra.uni 	$L__BB1_7;

}
	// .globl	_Z11compute_RHSPKfS0_Pfiifff
.visible .entry _Z11compute_RHSPKfS0_Pfiifff(
	.param .u64 .ptr .align 1 _Z11compute_RHSPKfS0_Pfiifff_param_0,
	.param .u64 .ptr .align 1 _Z11compute_RHSPKfS0_Pfiifff_param_1,
	.param .u64 .ptr .align 1 _Z11compute_RHSPKfS0_Pfiifff_param_2,
	.param .u32 _Z11compute_RHSPKfS0_Pfiifff_param_3,
	.param .u32 _Z11compute_RHSPKfS0_Pfiifff_param_4,
	.param .f32 _Z11compute_RHSPKfS0_Pfiifff_param_5,
	.param .f32 _Z11compute_RHSPKfS0_Pfiifff_param_6,
	.param .f32 _Z11compute_RHSPKfS0_Pfiifff_param_7
)
{
	.reg .pred 	%p<10>;
	.reg .b32 	%r<20>;
	.reg .b32 	%f<14>;
	.reg .b64 	%rd<13>;

	ld.param.u64 	%rd1, [_Z11compute_RHSPKfS0_Pfiifff_param_0];
	ld.param.u64 	%rd2, [_Z11compute_RHSPKfS0_Pfiifff_param_1];
	ld.param.u64 	%rd3, [_Z11compute_RHSPKfS0_Pfiifff_param_2];
	ld.param.u32 	%r3, [_Z11compute_RHSPKfS0_Pfiifff_param_3];
	ld.param.u32 	%r5, [_Z11compute_RHSPKfS0_Pfiifff_param_4];
	ld.param.f32 	%f1, [_Z11compute_RHSPKfS0_Pfiifff_param_5];
	ld.param.f32 	%f2, [_Z11compute_RHSPKfS0_Pfiifff_param_6];
	ld.param.f32 	%f3, [_Z11compute_RHSPKfS0_Pfiifff_param_7];
	mov.u32 	%r6, %tid.x;
	mov.u32 	%r7, %ntid.x;
	mov.u32 	%r8, %ctaid.x;
	mad.lo.s32 	%r1, %r7, %r8, %r6;
	mov.u32 	%r9, %tid.y;
	mov.u32 	%r10, %ntid.y;
	mov.u32 	%r11, %ctaid.y;
	mad.lo.s32 	%r12, %r10, %r11, %r9;
	add.s32 	%r13, %r3, 1;
	setp.gt.s32 	%p1, %r1, %r13;
	add.s32 	%r14, %r5, 1;
	setp.gt.s32 	%p2, %r12, %r14;
	or.pred  	%p3, %p1, %p2;
	@%p3 bra 	$L__BB2_4;
	setp.lt.s32 	%p4, %r1, 1;
	setp.gt.s32 	%p5, %r1, %r3;
	or.pred  	%p6, %p4, %p5;
	@%p6 bra 	$L__BB2_4;
	setp.eq.s32 	%p7, %r12, 0;
	setp.gt.s32 	%p8, %r12, %r5;
	or.pred  	%p9, %p7, %p8;
	@%p9 bra 	$L__BB2_4;
	cvta.to.global.u64 	%rd4, %rd2;
	add.s32 	%r15, %r3, 2;
	mul.lo.s32 	%r16, %r15, %r12;
	add.s32 	%r17, %r16, %r1;
	cvta.to.global.u64 	%rd5, %rd1;
	mul.wide.s32 	%rd6, %r17, 4;
	add.s64 	%rd7, %rd5, %rd6;
	ld.global.f32 	%f4, [%rd7];
	ld.global.f32 	%f5, [%rd7+-4];
	add.s64 	%rd8, %rd4, %rd6;
	ld.global.f32 	%f6, [%rd8];
	sub.s32 	%r18, %r16, %r15;
	add.s32 	%r19, %r18, %r1;
	mul.wide.s32 	%rd9, %r19, 4;
	add.s64 	%rd10, %rd4, %rd9;
	ld.global.f32 	%f7, [%rd10];
	sub.f32 	%f8, %f4, %f5;
	div.rn.f32 	%f9, %f8, %f2;
	sub.f32 	%f10, %f6, %f7;
	div.rn.f32 	%f11, %f10, %f3;
	add.f32 	%f12, %f9, %f11;
	div.rn.f32 	%f13, %f12, %f1;
	cvta.to.global.u64 	%rd11, %rd3;
	add.s64 	%rd12, %rd11, %rd6;
	st.global.f32 	[%rd12], %f13;
$L__BB2_4:
	ret;

}
	// .globl	_Z7poissonPKfS0_Pfiifff
.visible .entry _Z7poissonPKfS0_Pfiifff(
	.param .u64 .ptr .align 1 _Z7poissonPKfS0_Pfiifff_param_0,
	.param .u64 .ptr .align 1 _Z7poissonPKfS0_Pfiifff_param_1,
	.param .u64 .ptr .align 1 _Z7poissonPKfS0_Pfiifff_param_2,
	.param .u32 _Z7poissonPKfS0_Pfiifff_param_3,
	.param .u32 _Z7poissonPKfS0_Pfiifff_param_4,
	.param .f32 _Z7poissonPKfS0_Pfiifff_param_5,
	.param .f32 _Z7poissonPKfS0_Pfiifff_param_6,
	.param .f32 _Z7poissonPKfS0_Pfiifff_param_7
)
{
	.reg .pred 	%p<10>;
	.reg .b32 	%r<22>;
	.reg .b32 	%f<13>;
	.reg .b64 	%rd<15>;
	.reg .b64 	%fd<22>;

	ld.param.u64 	%rd1, [_Z7poissonPKfS0_Pfiifff_param_0];
	ld.param.u64 	%rd2, [_Z7poissonPKfS0_Pfiifff_param_1];
	ld.param.u64 	%rd3, [_Z7poissonPKfS0_Pfiifff_param_2];
	ld.param.u32 	%r3, [_Z7poissonPKfS0_Pfiifff_param_3];
	ld.param.u32 	%r5, [_Z7poissonPKfS0_Pfiifff_param_4];
	ld.param.f32 	%f1, [_Z7poissonPKfS0_Pfiifff_param_5];
	ld.param.f32 	%f2, [_Z7poissonPKfS0_Pfiifff_param_6];
	ld.param.f32 	%f3, [_Z7poissonPKfS0_Pfiifff_param_7];
	mov.u32 	%r6, %tid.x;
	mov.u32 	%r7, %ntid.x;
	mov.u32 	%r8, %ctaid.x;
	mad.lo.s32 	%r1, %r7, %r8, %r6;
	mov.u32 	%r9, %tid.y;
	mov.u32 	%r10, %ntid.y;
	mov.u32 	%r11, %ctaid.y;
	mad.lo.s32 	%r12, %r10, %r11, %r9;
	add.s32 	%r13, %r3, 1;
	setp.gt.s32 	%p1, %r1, %r13;
	add.s32 	%r14, %r5, 1;
	setp.gt.s32 	%p2, %r12, %r14;
	or.pred  	%p3, %p1, %p2;
	@%p3 bra 	$L__BB3_4;
	setp.lt.s32 	%p4, %r1, 1;
	setp.gt.s32 	%p5, %r1, %r3;
	or.pred  	%p6, %p4, %p5;
	@%p6 bra 	$L__BB3_4;
	setp.eq.s32 	%p7, %r12, 0;
	setp.gt.s32 	%p8, %r12, %r5;
	or.pred  	%p9, %p7, %p8;
	@%p9 bra 	$L__BB3_4;
	cvta.to.global.u64 	%rd4, %rd1;
	add.s32 	%r15, %r3, 2;
	mul.lo.s32 	%r16, %r15, %r12;
	add.s32 	%r17, %r16, %r1;
	mul.wide.s32 	%rd5, %r17, 4;
	add.s64 	%rd6, %rd4, %rd5;
	ld.global.f32 	%f4, [%rd6];
	ld.global.f32 	%f5, [%rd6+4];
	ld.global.f32 	%f6, [%rd6+-4];
	add.s32 	%r18, %r16, %r15;
	mul.wide.s32 	%rd7, %r15, 4;
	add.s64 	%rd8, %rd6, %rd7;
	ld.global.f32 	%f7, [%rd8];
	shl.b32 	%r19, %r15, 1;
	sub.s32 	%r20, %r18, %r19;
	add.s32 	%r21, %r20, %r1;
	mul.wide.s32 	%rd9, %r21, 4;
	add.s64 	%rd10, %rd4, %rd9;
	ld.global.f32 	%f8, [%rd10];
	cvta.to.global.u64 	%rd11, %rd2;
	add.s64 	%rd12, %rd11, %rd5;
	ld.global.f32 	%f9, [%rd12];
	cvt.f64.f32 	%fd1, %f3;
	mov.f64 	%fd2, 0d3FF0000000000000;
	sub.f64 	%fd3, %fd2, %fd1;
	cvt.f64.f32 	%fd4, %f4;
	cvt.f64.f32 	%fd5, %f1;
	rcp.rn.f64 	%fd6, %fd5;
	div.rn.f64 	%fd7, %fd6, %fd5;
	cvt.f64.f32 	%fd8, %f2;
	rcp.rn.f64 	%fd9, %fd8;
	div.rn.f64 	%fd10, %fd9, %fd8;
	add.f64 	%fd11, %fd7, %fd10;
	add.f64 	%fd12, %fd11, %fd11;
	div.rn.f64 	%fd13, %fd1, %fd12;
	add.f32 	%f10, %f5, %f6;
	cvt.f64.f32 	%fd14, %f10;
	add.f32 	%f11, %f7, %f8;
	cvt.f64.f32 	%fd15, %f11;
	mul.f64 	%fd16, %fd10, %fd15;
	fma.rn.f64 	%fd17, %fd7, %fd14, %fd16;
	cvt.f64.f32 	%fd18, %f9;
	sub.f64 	%fd19, %fd17, %fd18;
	mul.f64 	%fd20, %fd13, %fd19;
	fma.rn.f64 	%fd21, %fd3, %fd4, %fd20;
	cvt.rn.f32.f64 	%f12, %fd21;
	cvta.to.global.u64 	%rd13, %rd3;
	add.s64 	%rd14, %rd13, %rd5;
	st.global.f32 	[%rd14], %f12;
$L__BB3_4:
	ret;

}
	// .globl	_Z16poisson_redblackPfPKfiifff
.visible .entry _Z16poisson_redblackPfPKfiifff(
	.param .u64 .ptr .align 1 _Z16poisson_redblackPfPKfiifff_param_0,
	.param .u64 .ptr .align 1 _Z16poisson_redblackPfPKfiifff_param_1,
	.param .u32 _Z16poisson_redblackPfPKfiifff_param_2,
	.param .u32 _Z16poisson_redblackPfPKfiifff_param_3,
	.param .f32 _Z16poisson_redblackPfPKfiifff_param_4,
	.param .f32 _Z16poisson_redblackPfPKfiifff_param_5,
	.param .f32 _Z16poisson_redblackPfPKfiifff_param_6
)
{
	.reg .pred 	%p<18>;
	.reg .b32 	%r<32>;
	.reg .b32 	%f<22>;
	.reg .b64 	%rd<19>;
	.reg .b64 	%fd<43>;

	ld.param.u64 	%rd3, [_Z16poisson_redblackPfPKfiifff_param_0];
	ld.param.u64 	%rd4, [_Z16poisson_redblackPfPKfiifff_param_1];
	ld.param.u32 	%r4, [_Z16poisson_redblackPfPKfiifff_param_2];
	ld.param.u32 	%r6, [_Z16poisson_redblackPfPKfiifff_param_3];
	ld.param.f32 	%f1, [_Z16poisson_redblackPfPKfiifff_param_4];
	ld.param.f32 	%f2, [_Z16poisson_redblackPfPKfiifff_param_5];
	ld.param.f32 	%f3, [_Z16poisson_redblackPfPKfiifff_param_6];
	cvta.to.global.u64 	%rd1, %rd4;
	cvta.to.global.u64 	%rd2, %rd3;
	add.s32 	%r1, %r4, 2;
	mov.u32 	%r7, %tid.x;
	mov.u32 	%r8, %ntid.x;
	mov.u32 	%r9, %ctaid.x;
	mad.lo.s32 	%r2, %r8, %r9, %r7;
	mov.u32 	%r10, %tid.y;
	mov.u32 	%r11, %ntid.y;
	mov.u32 	%r12, %ctaid.y;
	mad.lo.s32 	%r13, %r11, %r12, %r10;
	add.s32 	%r14, %r4, 1;
	setp.gt.s32 	%p2, %r2, %r14;
	add.s32 	%r15, %r6, 1;
	setp.gt.s32 	%p3, %r13, %r15;
	or.pred  	%p4, %p2, %p3;
	@%p4 bra 	$L__BB4_9;
	setp.gt.s32 	%p5, %r2, 0;
	setp.le.s32 	%p6, %r2, %r4;
	and.pred  	%p1, %p5, %p6;
	not.pred 	%p7, %p1;
	@%p7 bra 	$L__BB4_5;
	setp.eq.s32 	%p8, %r13, 0;
	setp.gt.s32 	%p9, %r13, %r6;
	or.pred  	%p10, %p8, %p9;
	@%p10 bra 	$L__BB4_5;
	add.s32 	%r16, %r2, %r13;
	and.b32  	%r17, %r16, 1;
	setp.eq.b32 	%p11, %r17, 1;
	@%p11 bra 	$L__BB4_5;
	mul.lo.s32 	%r18, %r1, %r13;
	add.s32 	%r19, %r18, %r2;
	mul.wide.s32 	%rd5, %r19, 4;
	add.s64 	%rd6, %rd2, %rd5;
	ld.global.f32 	%f4, [%rd6];
	ld.global.f32 	%f5, [%rd6+4];
	ld.global.f32 	%f6, [%rd6+-4];
	add.s32 	%r20, %r18, %r1;
	mul.wide.s32 	%rd7, %r1, 4;
	add.s64 	%rd8, %rd6, %rd7;
	ld.global.f32 	%f7, [%rd8];
	shl.b32 	%r21, %r1, 1;
	sub.s32 	%r22, %r20, %r21;
	add.s32 	%r23, %r22, %r2;
	mul.wide.s32 	%rd9, %r23, 4;
	add.s64 	%rd10, %rd2, %rd9;
	ld.global.f32 	%f8, [%rd10];
	add.s64 	%rd11, %rd1, %rd5;
	ld.global.f32 	%f9, [%rd11];
	cvt.f64.f32 	%fd1, %f3;
	mov.f64 	%fd2, 0d3FF0000000000000;
	sub.f64 	%fd3, %fd2, %fd1;
	cvt.f64.f32 	%fd4, %f4;
	cvt.f64.f32 	%fd5, %f1;
	rcp.rn.f64 	%fd6, %fd5;
	div.rn.f64 	%fd7, %fd6, %fd5;
	cvt.f64.f32 	%fd8, %f2;
	rcp.rn.f64 	%fd9, %fd8;
	div.rn.f64 	%fd10, %fd9, %fd8;
	add.f64 	%fd11, %fd7, %fd10;
	add.f64 	%fd12, %fd11, %fd11;
	div.rn.f64 	%fd13, %fd1, %fd12;
	add.f32 	%f10, %f5, %f6;
	cvt.f64.f32 	%fd14, %f10;
	add.f32 	%f11, %f7, %f8;
	cvt.f64.f32 	%fd15, %f11;
	mul.f64 	%fd16, %fd10, %fd15;
	fma.rn.f64 	%fd17, %fd7, %fd14, %fd16;
	cvt.f64.f32 	%fd18, %f9;
	sub.f64 	%fd19, %fd17, %fd18;
	mul.f64 	%fd20, %fd13, %fd19;
	fma.rn.f64 	%fd21, %fd3, %fd4, %fd20;
	cvt.rn.f32.f64 	%f12, %fd21;
	st.global.f32 	[%rd6], %f12;
$L__BB4_5:
	bar.sync 	0;
	@%p7 bra 	$L__BB4_9;
	setp.eq.s32 	%p13, %r13, 0;
	setp.gt.s32 	%p14, %r13, %r6;
	or.pred  	%p15, %p13, %p14;
	@%p15 bra 	$L__BB4_9;
	add.s32 	%r24, %r2, %r13;
	and.b32  	%r25, %r24, 1;
	setp.eq.b32 	%p16, %r25, 1;
	not.pred 	%p17, %p16;
	@%p17 bra 	$L__BB4_9;
	mul.lo.s32 	%r26, %r1, %r13;
	add.s32 	%r27, %r26, %r2;
	mul.wide.s32 	%rd12, %r27, 4;
	add.s64 	%rd13, %rd2, %rd12;
	ld.global.f32 	%f13, [%rd13];
	ld.global.f32 	%f14, [%rd13+4];
	ld.global.f32 	%f15, [%rd13+-4];
	add.s32 	%r28, %r26, %r1;
	mul.wide.s32 	%rd14, %r1, 4;
	add.s64 	%rd15, %rd13, %rd14;
	ld.global.f32 	%f16, [%rd15];
	shl.b32 	%r29, %r1, 1;
	sub.s32 	%r30, %r28, %r29;
	add.s32 	%r31, %r30, %r2;
	mul.wide.s32 	%rd16, %r31, 4;
	add.s64 	%rd17, %rd2, %rd16;
	ld.global.f32 	%f17, [%rd17];
	add.s64 	%rd18, %rd1, %rd12;
	ld.global.f32 	%f18, [%rd18];
	cvt.f64.f32 	%fd22, %f3;
	mov.f64 	%fd23, 0d3FF0000000000000;
	sub.f64 	%fd24, %fd23, %fd22;
	cvt.f64.f32 	%fd25, %f13;
	cvt.f64.f32 	%fd26, %f1;
	rcp.rn.f64 	%fd27, %fd26;
	div.rn.f64 	%fd28, %fd27, %fd26;
	cvt.f64.f32 	%fd29, %f2;
	rcp.rn.f64 	%fd30, %fd29;
	div.rn.f64 	%fd31, %fd30, %fd29;
	add.f64 	%fd32, %fd28, %fd31;
	add.f64 	%fd33, %fd32, %fd32;
	div.rn.f64 	%fd34, %fd22, %fd33;
	add.f32 	%f19, %f14, %f15;
	cvt.f64.f32 	%fd35, %f19;
	add.f32 	%f20, %f16, %f17;
	cvt.f64.f32 	%fd36, %f20;
	mul.f64 	%fd37, %fd31, %fd36;
	fma.rn.f64 	%fd38, %fd28, %fd35, %fd37;
	cvt.f64.f32 	%fd39, %f18;
	sub.f64 	%fd40, %fd38, %fd39;
	mul.f64 	%fd41, %fd34, %fd40;
	fma.rn.f64 	%fd42, %fd24, %fd25, %fd41;
	cvt.rn.f32.f64 	%f21, %fd42;
	st.global.f32 	[%rd13], %f21;
$L__BB4_9:
	ret;

}
	// .globl	_Z16compute_residualPKfS0_iiffPf
.visible .entry _Z16compute_residualPKfS0_iiffPf(
	.param .u64 .ptr .align 1 _Z16compute_residualPKfS0_iiffPf_param_0,
	.param .u64 .ptr .align 1 _Z16compute_residualPKfS0_iiffPf_param_1,
	.param .u32 _Z16compute_residualPKfS0_iiffPf_param_2,
	.param .u32 _Z16compute_residualPKfS0_iiffPf_param_3,
	.param .f32 _Z16compute_residualPKfS0_iiffPf_param_4,
	.param .f32 _Z16compute_residualPKfS0_iiffPf_param_5,
	.param .u64 .ptr .align 1 _Z16compute_residualPKfS0_iiffPf_param_6
)
{
	.reg .pred 	%p<17>;
	.reg .b32 	%r<24>;
	.reg .b32 	%f<22>;
	.reg .b64 	%rd<17>;

	ld.param.u64 	%rd2, [_Z16compute_residualPKfS0_iiffPf_param_0];
	ld.param.u64 	%rd3, [_Z16compute_residualPKfS0_iiffPf_param_1];
	ld.param.u32 	%r6, [_Z16compute_residualPKfS0_iiffPf_param_2];
	ld.param.u32 	%r8, [_Z16compute_residualPKfS0_iiffPf_param_3];
	ld.param.f32 	%f1, [_Z16compute_residualPKfS0_iiffPf_param_4];
	ld.param.f32 	%f2, [_Z16compute_residualPKfS0_iiffPf_param_5];
	ld.param.u64 	%rd4, [_Z16compute_residualPKfS0_iiffPf_param_6];
	cvta.to.global.u64 	%rd1, %rd4;
	add.s32 	%r1, %r6, 2;
	mov.u32 	%r9, %tid.x;
	mov.u32 	%r10, %ntid.x;
	mov.u32 	%r11, %ctaid.x;
	mad.lo.s32 	%r2, %r10, %r11, %r9;
	mov.u32 	%r12, %tid.y;
	mov.u32 	%r13, %ntid.y;
	mov.u32 	%r14, %ctaid.y;
	mad.lo.s32 	%r15, %r13, %r14, %r12;
	add.s32 	%r4, %r6, 1;
	setp.gt.s32 	%p1, %r2, %r4;
	add.s32 	%r5, %r8, 1;
	setp.gt.s32 	%p2, %r15, %r5;
	or.pred  	%p3, %p1, %p2;
	@%p3 bra 	$L__BB5_6;
	setp.lt.s32 	%p4, %r2, 1;
	setp.gt.s32 	%p5, %r2, %r6;
	or.pred  	%p6, %p4, %p5;
	@%p6 bra 	$L__BB5_4;
	setp.eq.s32 	%p7, %r15, 0;
	setp.gt.s32 	%p8, %r15, %r8;
	or.pred  	%p9, %p7, %p8;
	@%p9 bra 	$L__BB5_4;
	cvta.to.global.u64 	%rd5, %rd2;
	mul.lo.s32 	%r16, %r1, %r15;
	add.s32 	%r17, %r16, %r2;
	mul.wide.s32 	%rd6, %r17, 4;
	add.s64 	%rd7, %rd5, %rd6;
	ld.global.f32 	%f3, [%rd7];
	ld.global.f32 	%f4, [%rd7+4];
	ld.global.f32 	%f5, [%rd7+-4];
	add.s32 	%r18, %r16, %r1;
	mul.wide.s32 	%rd8, %r1, 4;
	add.s64 	%rd9, %rd7, %rd8;
	ld.global.f32 	%f6, [%rd9];
	shl.b32 	%r19, %r1, 1;
	sub.s32 	%r20, %r18, %r19;
	add.s32 	%r21, %r20, %r2;
	mul.wide.s32 	%rd10, %r21, 4;
	add.s64 	%rd11, %rd5, %rd10;
	ld.global.f32 	%f7, [%rd11];
	cvta.to.global.u64 	%rd12, %rd3;
	add.s64 	%rd13, %rd12, %rd6;
	ld.global.f32 	%f8, [%rd13];
	sub.f32 	%f9, %f4, %f3;
	sub.f32 	%f10, %f3, %f5;
	sub.f32 	%f11, %f9, %f10;
	div.rn.f32 	%f12, %f11, %f1;
	div.rn.f32 	%f13, %f12, %f1;
	sub.f32 	%f14, %f6, %f3;
	sub.f32 	%f15, %f3, %f7;
	sub.f32 	%f16, %f14, %f15;
	div.rn.f32 	%f17, %f16, %f2;
	div.rn.f32 	%f18, %f17, %f2;
	add.f32 	%f19, %f13, %f18;
	sub.f32 	%f20, %f19, %f8;
	mul.f32 	%f21, %f20, %f20;
	add.s64 	%rd14, %rd1, %rd6;
	st.global.f32 	[%rd14], %f21;
$L__BB5_4:
	setp.ne.s32 	%p10, %r2, 0;
	setp.ne.s32 	%p11, %r15, 0;
	and.pred  	%p12, %p10, %p11;
	setp.ne.s32 	%p13, %r2, %r4;
	and.pred  	%p14, %p12, %p13;
	setp.ne.s32 	%p15, %r15, %r5;
	and.pred  	%p16, %p14, %p15;
	@%p16 bra 	$L__BB5_6;
	mad.lo.s32 	%r22, %r1, %r15, %r2;
	mul.wide.s32 	%rd15, %r22, 4;
	add.s64 	%rd16, %rd1, %rd15;
	mov.b32 	%r23, 0;
	st.global.u32 	[%rd16], %r23;
$L__BB5_6:
	ret;

}
	// .globl	_Z11calculate_uPfPKfS1_iiff
.visible .entry _Z11calculate_uPfPKfS1_iiff(
	.param .u64 .ptr .align 1 _Z11calculate_uPfPKfS1_iiff_param_0,
	.param .u64 .ptr .align 1 _Z11calculate_uPfPKfS1_iiff_param_1,
	.param .u64 .ptr .align 1 _Z11calculate_uPfPKfS1_iiff_param_2,
	.param .u32 _Z11calculate_uPfPKfS1_iiff_param_3,
	.param .u32 _Z11calculate_uPfPKfS1_iiff_param_4,
	.param .f32 _Z11calculate_uPfPKfS1_iiff_param_5,
	.param .f32 _Z11calculate_uPfPKfS1_iiff_param_6
)
{
	.reg .pred 	%p<10>;
	.reg .b32 	%r<17>;
	.reg .b32 	%f<10>;
	.reg .b64 	%rd<11>;

	ld.param.u64 	%rd1, [_Z11calculate_uPfPKfS1_iiff_param_0];
	ld.param.u64 	%rd2, [_Z11calculate_uPfPKfS1_iiff_param_1];
	ld.param.u64 	%rd3, [_Z11calculate_uPfPKfS1_iiff_param_2];
	ld.param.u32 	%r3, [_Z11calculate_uPfPKfS1_iiff_param_3];
	ld.param.u32 	%r5, [_Z11calculate_uPfPKfS1_iiff_param_4];
	ld.param.f32 	%f1, [_Z11calculate_uPfPKfS1_iiff_param_5];
	ld.param.f32 	%f2, [_Z11calculate_uPfPKfS1_iiff_param_6];
	mov.u32 	%r6, %tid.x;
	mov.u32 	%r7, %ntid.x;
	mov.u32 	%r8, %ctaid.x;
	mad.lo.s32 	%r1, %r7, %r8, %r6;
	mov.u32 	%r9, %tid.y;
	mov.u32 	%r10, %ntid.y;
	mov.u32 	%r11, %ctaid.y;
	mad.lo.s32 	%r12, %r10, %r11, %r9;
	add.s32 	%r13, %r3, 1;
	setp.gt.s32 	%p1, %r1, %r13;
	add.s32 	%r14, %r5, 1;
	setp.gt.s32 	%p2, %r12, %r14;
	or.pred  	%p3, %p1, %p2;
	@%p3 bra 	$L__BB6_4;
	setp.lt.s32 	%p4, %r1, 1;
	setp.ge.s32 	%p5, %r1, %r3;
	or.pred  	%p6, %p4, %p5;
	@%p6 bra 	$L__BB6_4;
	setp.eq.s32 	%p7, %r12, 0;
	setp.gt.s32 	%p8, %r12, %r5;
	or.pred  	%p9, %p7, %p8;
	@%p9 bra 	$L__BB6_4;
	add.s32 	%r15, %r3, 2;
	mad.lo.s32 	%r16, %r15, %r12, %r1;
	cvta.to.global.u64 	%rd4, %rd2;
	mul.wide.s32 	%rd5, %r16, 4;
	add.s64 	%rd6, %rd4, %rd5;
	ld.global.f32 	%f3, [%rd6];
	ld.global.f32 	%f4, [%rd6+4];
	cvta.to.global.u64 	%rd7, %rd3;
	add.s64 	%rd8, %rd7, %rd5;
	ld.global.f32 	%f5, [%rd8];
	sub.f32 	%f6, %f4, %f3;
	mul.f32 	%f7, %f1, %f6;
	div.rn.f32 	%f8, %f7, %f2;
	sub.f32 	%f9, %f5, %f8;
	cvta.to.global.u64 	%rd9, %rd1;
	add.s64 	%rd10, %rd9, %rd5;
	st.global.f32 	[%rd10], %f9;
$L__BB6_4:
	ret;

}
	// .globl	_Z11calculate_vPfPKfS1_iiff
.visible .entry _Z11calculate_vPfPKfS1_iiff(
	.param .u64 .ptr .align 1 _Z11calculate_vPfPKfS1_iiff_param_0,
	.param .u64 .ptr .align 1 _Z11calculate_vPfPKfS1_iiff_param_1,
	.param .u64 .ptr .align 1 _Z11calculate_vPfPKfS1_iiff_param_2,
	.param .u32 _Z11calculate_vPfPKfS1_iiff_param_3,
	.param .u32 _Z11calculate_vPfPKfS1_iiff_param_4,
	.param .f32 _Z11calculate_vPfPKfS1_iiff_param_5,
	.param .f32 _Z11calculate_vPfPKfS1_iiff_param_6
)
{
	.reg .pred 	%p<10>;
	.reg .b32 	%r<17>;
	.reg .b32 	%f<10>;
	.reg .b64 	%rd<13>;

	ld.param.u64 	%rd1, [_Z11calculate_vPfPKfS1_iiff_param_0];
	ld.param.u64 	%rd2, [_Z11calculate_vPfPKfS1_iiff_param_1];
	ld.param.u64 	%rd3, [_Z11calculate_vPfPKfS1_iiff_param_2];
	ld.param.u32 	%r3, [_Z11calculate_vPfPKfS1_iiff_param_3];
	ld.param.u32 	%r5, [_Z11calculate_vPfPKfS1_iiff_param_4];
	ld.param.f32 	%f1, [_Z11calculate_vPfPKfS1_iiff_param_5];
	ld.param.f32 	%f2, [_Z11calculate_vPfPKfS1_iiff_param_6];
	mov.u32 	%r6, %tid.x;
	mov.u32 	%r7, %ntid.x;
	mov.u32 	%r8, %ctaid.x;
	mad.lo.s32 	%r1, %r7, %r8, %r6;
	mov.u32 	%r9, %tid.y;
	mov.u32 	%r10, %ntid.y;
	mov.u32 	%r11, %ctaid.y;
	mad.lo.s32 	%r12, %r10, %r11, %r9;
	add.s32 	%r13, %r3, 1;
	setp.gt.s32 	%p1, %r1, %r13;
	add.s32 	%r14, %r5, 1;
	setp.gt.s32 	%p2, %r12, %r14;
	or.pred  	%p3, %p1, %p2;
	@%p3 bra 	$L__BB7_4;
	setp.lt.s32 	%p4, %r1, 1;
	setp.gt.s32 	%p5, %r1, %r3;
	or.pred  	%p6, %p4, %p5;
	@%p6 bra 	$L__BB7_4;
	setp.eq.s32 	%p7, %r12, 0;
	setp.ge.s32 	%p8, %r12, %r5;
	or.pred  	%p9, %p7, %p8;
	@%p9 bra 	$L__BB7_4;
	add.s32 	%r15, %r3, 2;
	mad.lo.s32 	%r16, %r15, %r12, %r1;
	cvta.to.global.u64 	%rd4, %rd2;
	mul.wide.s32 	%rd5, %r16, 4;
	add.s64 	%rd6, %rd4, %rd5;
	ld.global.f32 	%f3, [%rd6];
	mul.wide.s32 	%rd7, %r15, 4;
	add.s64 	%rd8, %rd6, %rd7;
	ld.global.f32 	%f4, [%rd8];
	cvta.to.global.u64 	%rd9, %rd3;
	add.s64 	%rd10, %rd9, %rd5;
	ld.global.f32 	%f5, [%rd10];
	sub.f32 	%f6, %f4, %f3;
	mul.f32 	%f7, %f1, %f6;
	div.rn.f32 	%f8, %f7, %f2;
	sub.f32 	%f9, %f5, %f8;
	cvta.to.global.u64 	%rd11, %rd1;
	add.s64 	%rd12, %rd11, %rd5;
	st.global.f32 	[%rd12], %f9;
$L__BB7_4:
	ret;

}


// ===== COMPILED SASS (sm_100) =====

	.target	sm_100

	.elftype	@"ET_EXEC"


//--------------------- .note.nv.tkinfo           --------------------------
	.section	.note.nv.tkinfo,"",@"SHT_NOTE"
	.sectionflags	@"SHF_NOTE_NV_TKINFO"
	.tkinfo
        /*0018*/ 	.word	0x00000002
        /*0030*/ 	.string	""
        /*0030*/ 	.string	"ptxas"
        /*0030*/ 	.string	"Cuda compilation tools, release 13.0, V13.0.88"
        /*0030*/ 	.string	"Build cuda_13.0.r13.0/compiler.36424714_0"
        /*0030*/ 	.string	"-arch sm_100 -m 64 "



//--------------------- .note.nv.cuinfo           --------------------------
	.section	.note.nv.cuinfo,"",@"SHT_NOTE"
	.sectionflags	@"SHF_NOTE_NV_CUINFO"
        /*0018*/ 	.short	0x0002
        /*001a*/ 	.short	0x0064
        /*001c*/ 	.short	0x0082
	.zero		2


//--------------------- .nv.info                  --------------------------
	.section	.nv.info,"",@"SHT_CUDA_INFO"
	.align	4


	//----- nvinfo : EIATTR_REGCOUNT
	.align		4
        /*0000*/ 	.byte	0x04, 0x2f
        /*0002*/ 	.short	(.L_1 - .L_0)
	.align		4
.L_0:
        /*0004*/ 	.word	index@(_Z9compute_FfPKfS0_Pfiiffff)
        /*0008*/ 	.word	0x00000028


	//----- nvinfo : EIATTR_FRAME_SIZE
	.align		4
.L_1:
        /*000c*/ 	.byte	0x04, 0x11
        /*000e*/ 	.short	(.L_3 - .L_2)
	.align		4
.L_2:
        /*0010*/ 	.word	index@($__internal_11_$__cuda_sm3x_div_rn_noftz_f32_slowpath)
        /*0014*/ 	.word	0x00000000


	//----- nvinfo : EIATTR_FRAME_SIZE
	.align		4
.L_3:
        /*0018*/ 	.byte	0x04, 0x11
        /*001a*/ 	.short	(.L_5 - .L_4)
	.align		4
.L_4:
        /*001c*/ 	.word	index@($__internal_10_$__cuda_sm20_div_rn_f64_full)
        /*0020*/ 	.word	0x00000000


	//----- nvinfo : EIATTR_FRAME_SIZE
	.align		4
.L_5:
        /*0024*/ 	.byte	0x04, 0x11
        /*0026*/ 	.short	(.L_7 - .L_6)
	.align		4
.L_6:
        /*0028*/ 	.word	index@(_Z9compute_FfPKfS0_Pfiiffff)
        /*002c*/ 	.word	0x00000000


	//----- nvinfo : EIATTR_REGCOUNT
	.align		4
.L_7:
        /*0030*/ 	.byte	0x04, 0x2f
        /*0032*/ 	.short	(.L_9 - .L_8)
	.align		4
.L_8:
        /*0034*/ 	.word	index@(_Z9compute_GfPKfS0_Pfiiffff)
        /*0038*/ 	.word	0x00000027


	//----- nvinfo : EIATTR_FRAME_SIZE
	.align		4
.L_9:
        /*003c*/ 	.byte	0x04, 0x11
        /*003e*/ 	.short	(.L_11 - .L_10)
	.align		4
.L_10:
        /*0040*/ 	.word	index@($__internal_9_$__cuda_sm3x_div_rn_noftz_f32_slowpath)
        /*0044*/ 	.word	0x00000000


	//----- nvinfo : EIATTR_FRAME_SIZE
	.align		4
.L_11:
        /*0048*/ 	.byte	0x04, 0x11
        /*004a*/ 	.short	(.L_13 - .L_12)
	.align		4
.L_12:
        /*004c*/ 	.word	index@($__internal_8_$__cuda_sm20_div_rn_f64_full)
        /*0050*/ 	.word	0x00000000


	//----- nvinfo : EIATTR_FRAME_SIZE
	.align		4
.L_13:
        /*0054*/ 	.byte	0x04, 0x11
        /*0056*/ 	.short	(.L_15 - .L_14)
	.align		4
.L_14:
        /*0058*/ 	.word	index@(_Z9compute_GfPKfS0_Pfiiffff)
        /*005c*/ 	.word	0x00000000


	//----- nvinfo : EIATTR_REGCOUNT
	.align		4
.L_15:
        /*0060*/ 	.byte	0x04, 0x2f
        /*0062*/ 	.short	(.L_17 - .L_16)
	.align		4
.L_16:
        /*0064*/ 	.word	index@(_Z11compute_RHSPKfS0_Pfiifff)
        /*0068*/ 	.word	0x00000013


	//----- nvinfo : EIATTR_FRAME_SIZE
	.align		4
.L_17:
        /*006c*/ 	.byte	0x04, 0x11
        /*006e*/ 	.short	(.L_19 - .L_18)
	.align		4
.L_18:
        /*0070*/ 	.word	index@($__internal_7_$__cuda_sm3x_div_rn_noftz_f32_slowpath)
        /*0074*/ 	.word	0x00000000


	//----- nvinfo : EIATTR_FRAME_SIZE
	.align		4
.L_19:
        /*0078*/ 	.byte	0x04, 0x11
        /*007a*/ 	.short	(.L_21 - .L_20)
	.align		4
.L_20:
        /*007c*/ 	.word	index@(_Z11compute_RHSPKfS0_Pfiifff)
        /*0080*/ 	.word	0x00000000


	//----- nvinfo : EIATTR_REGCOUNT
	.align		4
.L_21:
        /*0084*/ 	.byte	0x04, 0x2f
        /*0086*/ 	.short	(.L_23 - .L_22)
	.align		4
.L_22:
        /*0088*/ 	.word	index@(_Z7poissonPKfS0_Pfiifff)
        /*008c*/ 	.word	0x00000025


	//----- nvinfo : EIATTR_FRAME_SIZE
	.align		4
.L_23:
        /*0090*/ 	.byte	0x04, 0x11
        /*0092*/ 	.short	(.L_25 - .L_24)
	.align		4
.L_24:
        /*0094*/ 	.word	index@($__internal_6_$__cuda_sm20_div_rn_f64_full)
        /*0098*/ 	.word	0x00000000


	//----- nvinfo : EIATTR_FRAME_SIZE
	.align		4
.L_25:
        /*009c*/ 	.byte	0x04, 0x11
        /*009e*/ 	.short	(.L_27 - .L_26)
	.align		4
.L_26:
        /*00a0*/ 	.word	index@($__internal_5_$__cuda_sm20_dblrcp_rn_slowpath_v3)
        /*00a4*/ 	.word	0x00000000


	//----- nvinfo : EIATTR_FRAME_SIZE
	.align		4
.L_27:
        /*00a8*/ 	.byte	0x04, 0x11
        /*00aa*/ 	.short	(.L_29 - .L_28)
	.align		4
.L_28:
        /*00ac*/ 	.word	index@(_Z7poissonPKfS0_Pfiifff)
        /*00b0*/ 	.word	0x00000000


	//----- nvinfo : EIATTR_REGCOUNT
	.align		4
.L_29:
        /*00b4*/ 	.byte	0x04, 0x2f
        /*00b6*/ 	.short	(.L_31 - .L_30)
	.align		4
.L_30:
        /*00b8*/ 	.word	index@(_Z16poisson_redblackPfPKfiifff)
        /*00bc*/ 	.word	0x00000028


	//----- nvinfo : EIATTR_FRAME_SIZE
	.align		4
.L_31:
        /*00c0*/ 	.byte	0x04, 0x11
        /*00c2*/ 	.short	(.L_33 - .L_32)
	.align		4
.L_32:
        /*00c4*/ 	.word	index@($__internal_4_$__cuda_sm20_div_rn_f64_full)
        /*00c8*/ 	.word	0x00000000


	//----- nvinfo : EIATTR_FRAME_SIZE
	.align		4
.L_33:
        /*00cc*/ 	.byte	0x04, 0x11
        /*00ce*/ 	.short	(.L_35 - .L_34)
	.align		4
.L_34:
        /*00d0*/ 	.word	index@($__internal_3_$__cuda_sm20_dblrcp_rn_slowpath_v3)
        /*00d4*/ 	.word	0x00000000


	//----- nvinfo : EIATTR_FRAME_SIZE
	.align		4
.L_35:
        /*00d8*/ 	.byte	0x04, 0x11
        /*00da*/ 	.short	(.L_37 - .L_36)
	.align		4
.L_36:
        /*00dc*/ 	.word	index@(_Z16poisson_redblackPfPKfiifff)
        /*00e0*/ 	.word	0x00000000


	//----- nvinfo : EIATTR_REGCOUNT
	.align		4
.L_37:
        /*00e4*/ 	.byte	0x04, 0x2f
        /*00e6*/ 	.short	(.L_39 - .L_38)
	.align		4
.L_38:
        /*00e8*/ 	.word	index@(_Z16compute_residualPKfS0_iiffPf)
        /*00ec*/ 	.word	0x0000001a


	//----- nvinfo : EIATTR_FRAME_SIZE
	.align		4
.L_39:
        /*00f0*/ 	.byte	0x04, 0x11
        /*00f2*/ 	.short	(.L_41 - .L_40)
	.align		4
.L_40:
        /*00f4*/ 	.word	index@($__internal_2_$__cuda_sm3x_div_rn_noftz_f32_slowpath)
        /*00f8*/ 	.word	0x00000000


	//----- nvinfo : EIATTR_FRAME_SIZE
	.align		4
.L_41:
        /*00fc*/ 	.byte	0x04, 0x11
        /*00fe*/ 	.short	(.L_43 - .L_42)
	.align		4
.L_42:
        /*0100*/ 	.word	index@(_Z16compute_residualPKfS0_iiffPf)
        /*0104*/ 	.word	0x00000000


	//----- nvinfo : EIATTR_REGCOUNT
	.align		4
.L_43:
        /*0108*/ 	.byte	0x04, 0x2f
        /*010a*/ 	.short	(.L_45 - .L_44)
	.align		4
.L_44:
        /*010c*/ 	.word	index@(_Z11calculate_uPfPKfS1_iiff)
        /*0110*/ 	.word	0x00000010


	//----- nvinfo : EIATTR_FRAME_SIZE
	.align		4
.L_45:
        /*0114*/ 	.byte	0x04, 0x11
        /*0116*/ 	.short	(.L_47 - .L_46)
	.align		4
.L_46:
        /*0118*/ 	.word	index@($__internal_1_$__cuda_sm3x_div_rn_noftz_f32_slowpath)
        /*011c*/ 	.word	0x00000000


	//----- nvinfo : EIATTR_FRAME_SIZE
	.align		4
.L_47:
        /*0120*/ 	.byte	0x04, 0x11
        /*0122*/ 	.short	(.L_49 - .L_48)
	.align		4
.L_48:
        /*0124*/ 	.word	index@(_Z11calculate_uPfPKfS1_iiff)
        /*0128*/ 	.word	0x00000000


	//----- nvinfo : EIATTR_REGCOUNT
	.align		4
.L_49:
        /*012c*/ 	.byte	0x04, 0x2f
        /*012e*/ 	.short	(.L_51 - .L_50)
	.align		4
.L_50:
        /*0130*/ 	.word	index@(_Z11calculate_vPfPKfS1_iiff)
        /*0134*/ 	.word	0x00000010


	//----- nvinfo : EIATTR_FRAME_SIZE
	.align		4
.L_51:
        /*0138*/ 	.byte	0x04, 0x11
        /*013a*/ 	.short	(.L_53 - .L_52)
	.align		4
.L_52:
        /*013c*/ 	.word	index@($__internal_0_$__cuda_sm3x_div_rn_noftz_f32_slowpath)
        /*0140*/ 	.word	0x00000000


	//----- nvinfo : EIATTR_FRAME_SIZE
	.align		4
.L_53:
        /*0144*/ 	.byte	0x04, 0x11
        /*0146*/ 	.short	(.L_55 - .L_54)
	.align		4
.L_54:
        /*0148*/ 	.word	index@(_Z11calculate_vPfPKfS1_iiff)
        /*014c*/ 	.word	0x00000000


	//----- nvinfo : EIATTR_MIN_STACK_SIZE
	.align		4
.L_55:
        /*0150*/ 	.byte	0x04, 0x12
        /*0152*/ 	.short	(.L_57 - .L_56)
	.align		4
.L_56:
        /*0154*/ 	.word	index@(_Z11calculate_vPfPKfS1_iiff)
        /*0158*/ 	.word	0x00000000


	//----- nvinfo : EIATTR_MIN_STACK_SIZE
	.align		4
.L_57:
        /*015c*/ 	.byte	0x04, 0x12
        /*015e*/ 	.short	(.L_59 - .L_58)
	.align		4
.L_58:
        /*0160*/ 	.word	index@(_Z11calculate_uPfPKfS1_iiff)
        /*0164*/ 	.word	0x00000000


	//----- nvinfo : EIATTR_MIN_STACK_SIZE
	.align		4
.L_59:
        /*0168*/ 	.byte	0x04, 0x12
        /*016a*/ 	.short	(.L_61 - .L_60)
	.align		4
.L_60:
        /*016c*/ 	.word	index@(_Z16compute_residualPKfS0_iiffPf)
        /*0170*/ 	.word	0x00000000


	//----- nvinfo : EIATTR_MIN_STACK_SIZE
	.align		4
.L_61:
        /*0174*/ 	.byte	0x04, 0x12
        /*0176*/ 	.short	(.L_63 - .L_62)
	.align		4
.L_62:
        /*0178*/ 	.word	index@(_Z16poisson_redblackPfPKfiifff)
        /*017c*/ 	.word	0x00000000


	//----- nvinfo : EIATTR_MIN_STACK_SIZE
	.align		4
.L_63:
        /*0180*/ 	.byte	0x04, 0x12
        /*0182*/ 	.short	(.L_65 - .L_64)
	.align		4
.L_64:
        /*0184*/ 	.word	index@(_Z7poissonPKfS0_Pfiifff)
        /*0188*/ 	.word	0x00000000


	//----- nvinfo : EIATTR_MIN_STACK_SIZE
	.align		4
.L_65:
        /*018c*/ 	.byte	0x04, 0x12
        /*018e*/ 	.short	(.L_67 - .L_66)
	.align		4
.L_66:
        /*0190*/ 	.word	index@(_Z11compute_RHSPKfS0_Pfiifff)
        /*0194*/ 	.word	0x00000000


	//----- nvinfo : EIATTR_MIN_STACK_SIZE
	.align		4
.L_67:
        /*0198*/ 	.byte	0x04, 0x12
        /*019a*/ 	.short	(.L_69 - .L_68)
	.align		4
.L_68:
        /*019c*/ 	.word	index@(_Z9compute_GfPKfS0_Pfiiffff)
        /*01a0*/ 	.word	0x00000000


	//----- nvinfo : EIATTR_MIN_STACK_SIZE
	.align		4
.L_69:
        /*01a4*/ 	.byte	0x04, 0x12
        /*01a6*/ 	.short	(.L_71 - .L_70)
	.align		4
.L_70:
        /*01a8*/ 	.word	index@(_Z9compute_FfPKfS0_Pfiiffff)
        /*01ac*/ 	.word	0x00000000
.L_71:


//--------------------- .nv.compat                --------------------------
	.section	.nv.compat,"",@"SHT_CUDA_COMPAT_INFO"
	.align	4
        /*0000*/ 	.byte	0x02, 0x09, 0x00, 0x00, 0x02, 0x02, 0x01, 0x00, 0x02, 0x05, 0x05, 0x00, 0x03, 0x07, 0x01, 0x01
        /*0010*/ 	.byte	0x02, 0x03, 0x00, 0x00, 0x02, 0x06, 0x01, 0x00, 0x04, 0x0b, 0x08, 0x00, 0x01, 0x00, 0x00, 0x00
        /*0020*/ 	.byte	0x00, 0x00, 0x00, 0x00


//--------------------- .nv.info._Z11calculate_vPfPKfS1_iiff --------------------------
	.section	.nv.info._Z11calculate_vPfPKfS1_iiff,"",@"SHT_CUDA_INFO"
	.sectionflags	@""
	.align	4


	//----- nvinfo : EIATTR_CUDA_API_VERSION
	.align		4
        /*0000*/ 	.byte	0x04, 0x37
        /*0002*/ 	.short	(.L_73 - .L_72)
.L_72:
        /*0004*/ 	.word	0x00000082


	//----- nvinfo : EIATTR_KPARAM_INFO
	.align		4
.L_73:
        /*0008*/ 	.byte	0x04, 0x17
        /*000a*/ 	.short	(.L_75 - .L_74)
.L_74:
        /*000c*/ 	.word	0x00000000
        /*0010*/ 	.short	0x0006
        /*0012*/ 	.short	0x0024
        /*0014*/ 	.byte	0x00, 0xf0, 0x11, 0x00


	//----- nvinfo : EIATTR_KPARAM_INFO
	.align		4
.L_75:
        /*0018*/ 	.byte	0x04, 0x17
        /*001a*/ 	.short	(.L_77 - .L_76)
.L_76:
        /*001c*/ 	.word	0x00000000
        /*0020*/ 	.short	0x0005
        /*0022*/ 	.short	0x0020
        /*0024*/ 	.byte	0x00, 0xf0, 0x11, 0x00


	//----- nvinfo : EIATTR_KPARAM_INFO
	.align		4
.L_77:
        /*0028*/ 	.byte	0x04, 0x17
        /*002a*/ 	.short	(.L_79 - .L_78)
.L_78:
        /*002c*/ 	.word	0x00000000
        /*0030*/ 	.short	0x0004
        /*0032*/ 	.short	0x001c
        /*0034*/ 	.byte	0x00, 0xf0, 0x11, 0x00


	//----- nvinfo : EIATTR_KPARAM_INFO
	.align		4
.L_79:
        /*0038*/ 	.byte	0x04, 0x17
        /*003a*/ 	.short	(.L_81 - .L_80)
.L_80:
        /*003c*/ 	.word	0x00000000
        /*0040*/ 	.short	0x0003
        /*0042*/ 	.short	0x0018
        /*0044*/ 	.byte	0x00, 0xf0, 0x11, 0x00


	//----- nvinfo : EIATTR_KPARAM_INFO
	.align		4
.L_81:
        /*0048*/ 	.byte	0x04, 0x17
        /*004a*/ 	.short	(.L_83 - .L_82)
.L_82:
        /*004c*/ 	.word	0x00000000
        /*0050*/ 	.short	0x0002
        /*0052*/ 	.short	0x0010
        /*0054*/ 	.byte	0x00, 0xf5, 0x21, 0x00


	//----- nvinfo : EIATTR_KPARAM_INFO
	.align		4
.L_83:
        /*0058*/ 	.byte	0x04, 0x17
        /*005a*/ 	.short	(.L_85 - .L_84)
.L_84:
        /*005c*/ 	.word	0x00000000
        /*0060*/ 	.short	0x0001
        /*0062*/ 	.short	0x0008
        /*0064*/ 	.byte	0x00, 0xf5, 0x21, 0x00


	//----- nvinfo : EIATTR_KPARAM_INFO
	.align		4
.L_85:
        /*0068*/ 	.byte	0x04, 0x17
        /*006a*/ 	.short	(.L_87 - .L_86)
.L_86:
        /*006c*/ 	.word	0x00000000
        /*0070*/ 	.short	0x0000
        /*0072*/ 	.short	0x0000
        /*0074*/ 	.byte	0x00, 0xf5, 0x21, 0x00


	//----- nvinfo : EIATTR_SPARSE_MMA_MASK
	.align		4
.L_87:
        /*0078*/ 	.byte	0x03, 0x50
        /*007a*/ 	.short	0x0000


	//----- nvinfo : EIATTR_MAXREG_COUNT
	.align		4
        /*007c*/ 	.byte	0x03, 0x1b
        /*007e*/ 	.short	0x00ff


	//----- nvinfo : EIATTR_MERCURY_ISA_VERSION
	.align		4
        /*0080*/ 	.byte	0x03, 0x5f
        /*0082*/ 	.short	0x0101


	//----- nvinfo : EIATTR_VRC_CTA_INIT_COUNT
	.align		4
        /*0084*/ 	.byte	0x02, 0x4a
	.zero		1
	.zero		1


	//----- nvinfo : EIATTR_EXIT_INSTR_OFFSETS
	.align		4
        /*0088*/ 	.byte	0x04, 0x1c
        /*008a*/ 	.short	(.L_89 - .L_88)


	//   ....[0]....
.L_88:
        /*008c*/ 	.word	0x000000e0


	//   ....[1]....
        /*0090*/ 	.word	0x00000110


	//   ....[2]....
        /*0094*/ 	.word	0x00000140


	//   ....[3]....
        /*0098*/ 	.word	0x00000340


	//----- nvinfo : EIATTR_CRS_STACK_SIZE
	.align		4
.L_89:
        /*009c*/ 	.byte	0x04, 0x1e
        /*009e*/ 	.short	(.L_91 - .L_90)
.L_90:
        /*00a0*/ 	.word	0x00000000


	//----- nvinfo : EIATTR_CBANK_PARAM_SIZE
	.align		4
.L_91:
        /*00a4*/ 	.byte	0x03, 0x19
        /*00a6*/ 	.short	0x0028


	//----- nvinfo : EIATTR_PARAM_CBANK
	.align		4
        /*00a8*/ 	.byte	0x04, 0x0a
        /*00aa*/ 	.short	(.L_93 - .L_92)
	.align		4
.L_92:
        /*00ac*/ 	.word	index@(.nv.constant0._Z11calculate_vPfPKfS1_iiff)
        /*00b0*/ 	.short	0x0380
        /*00b2*/ 	.short	0x0028


	//----- nvinfo : EIATTR_SW_WAR
	.align		4
.L_93:
        /*00b4*/ 	.byte	0x04, 0x36
        /*00b6*/ 	.short	(.L_95 - .L_94)
.L_94:
        /*00b8*/ 	.word	0x00000008
.L_95:


//--------------------- .nv.info._Z11calculate_uPfPKfS1_iiff --------------------------
	.section	.nv.info._Z11calculate_uPfPKfS1_iiff,"",@"SHT_CUDA_INFO"
	.sectionflags	@""
	.align	4


	//----- nvinfo : EIATTR_CUDA_API_VERSION
	.align		4
        /*0000*/ 	.byte	0x04, 0x37
        /*0002*/ 	.short	(.L_97 - .L_96)
.L_96:
        /*0004*/ 	.word	0x00000082


	//----- nvinfo : EIATTR_KPARAM_INFO
	.align		4
.L_97:
        /*0008*/ 	.byte	0x04, 0x17
        /*000a*/ 	.short	(.L_99 - .L_98)
.L_98:
        /*000c*/ 	.word	0x00000000
        /*0010*/ 	.short	0x0006
        /*0012*/ 	.short	0x0024
        /*0014*/ 	.byte	0x00, 0xf0, 0x11, 0x00


	//----- nvinfo : EIATTR_KPARAM_INFO
	.align		4
.L_99:
        /*0018*/ 	.byte	0x04, 0x17
        /*001a*/ 	.short	(.L_101 - .L_100)
.L_100:
        /*001c*/ 	.word	0x00000000
        /*0020*/ 	.short	0x0005
        /*0022*/ 	.short	0x0020
        /*0024*/ 	.byte	0x00, 0xf0, 0x11, 0x00


	//----- nvinfo : EIATTR_KPARAM_INFO
	.align		4
.L_101:
        /*0028*/ 	.byte	0x04, 0x17
        /*002a*/ 	.short	(.L_103 - .L_102)
.L_102:
        /*002c*/ 	.word	0x00000000
        /*0030*/ 	.short	0x0004
        /*0032*/ 	.short	0x001c
        /*0034*/ 	.byte	0x00, 0xf0, 0x11, 0x00


	//----- nvinfo : EIATTR_KPARAM_INFO
	.align		4
.L_103:
        /*0038*/ 	.byte	0x04, 0x17
        /*003a*/ 	.short	(.L_105 - .L_104)
.L_104:
        /*003c*/ 	.word	0x00000000
        /*0040*/ 	.short	0x0003
        /*0042*/ 	.short	0x0018
        /*0044*/ 	.byte	0x00, 0xf0, 0x11, 0x00


	//----- nvinfo : EIATTR_KPARAM_INFO
	.align		4
.L_105:
        /*0048*/ 	.byte	0x04, 0x17
        /*004a*/ 	.short	(.L_107 - .L_106)
.L_106:
        /*004c*/ 	.word	0x00000000
        /*0050*/ 	.short	0x0002
        /*0052*/ 	.short	0x0010
        /*0054*/ 	.byte	0x00, 0xf5, 0x21, 0x00


	//----- nvinfo : EIATTR_KPARAM_INFO
	.align		4
.L_107:
        /*0058*/ 	.byte	0x04, 0x17
        /*005a*/ 	.short	(.L_109 - .L_108)
.L_108:
        /*005c*/ 	.word	0x00000000
        /*0060*/ 	.short	0x0001
        /*0062*/ 	.short	0x0008
        /*0064*/ 	.byte	0x00, 0xf5, 0x21, 0x00


	//----- nvinfo : EIATTR_KPARAM_INFO
	.align		4
.L_109:
        /*0068*/ 	.byte	0x04, 0x17
        /*006a*/ 	.short	(.L_111 - .L_110)
.L_110:
        /*006c*/ 	.word	0x00000000
        /*0070*/ 	.short	0x0000
        /*0072*/ 	.short	0x0000
        /*0074*/ 	.byte	0x00, 0xf5, 0x21, 0x00


	//----- nvinfo : EIATTR_SPARSE_MMA_MASK
	.align		4
.L_111:
        /*0078*/ 	.byte	0x03, 0x50
        /*007a*/ 	.short	0x0000


	//----- nvinfo : EIATTR_MAXREG_COUNT
	.align		4
        /*007c*/ 	.byte	0x03, 0x1b
        /*007e*/ 	.short	0x00ff


	//----- nvinfo : EIATTR_MERCURY_ISA_VERSION
	.align		4
        /*0080*/ 	.byte	0x03, 0x5f
        /*0082*/ 	.short	0x0101


	//----- nvinfo : EIATTR_VRC_CTA_INIT_COUNT
	.align		4
        /*0084*/ 	.byte	0x02, 0x4a
	.zero		1
	.zero		1


	//----- nvinfo : EIATTR_EXIT_INSTR_OFFSETS
	.align		4
        /*0088*/ 	.byte	0x04, 0x1c
        /*008a*/ 	.short	(.L_113 - .L_112)


	//   ....[0]....
.L_112:
        /*008c*/ 	.word	0x000000e0


	//   ....[1]....
        /*0090*/ 	.word	0x00000110


	//   ....[2]....
        /*0094*/ 	.word	0x00000140


	//   ....[3]....
        /*0098*/ 	.word	0x00000330


	//----- nvinfo : EIATTR_CRS_STACK_SIZE
	.align		4
.L_113:
        /*009c*/ 	.byte	0x04, 0x1e
        /*009e*/ 	.short	(.L_115 - .L_114)
.L_114:
        /*00a0*/ 	.word	0x00000000


	//----- nvinfo : EIATTR_CBANK_PARAM_SIZE
	.align		4
.L_115:
        /*00a4*/ 	.byte	0x03, 0x19
        /*00a6*/ 	.short	0x0028


	//----- nvinfo : EIATTR_PARAM_CBANK
	.align		4
        /*00a8*/ 	.byte	0x04, 0x0a
        /*00aa*/ 	.short	(.L_117 - .L_116)
	.align		4
.L_116:
        /*00ac*/ 	.word	index@(.nv.constant0._Z11calculate_uPfPKfS1_iiff)
        /*00b0*/ 	.short	0x0380
        /*00b2*/ 	.short	0x0028


	//----- nvinfo : EIATTR_SW_WAR
	.align		4
.L_117:
        /*00b4*/ 	.byte	0x04, 0x36
        /*00b6*/ 	.short	(.L_119 - .L_118)
.L_118:
        /*00b8*/ 	.word	0x00000008
.L_119:


//--------------------- .nv.info._Z16compute_residualPKfS0_iiffPf --------------------------
	.section	.nv.info._Z16compute_residualPKfS0_iiffPf,"",@"SHT_CUDA_INFO"
	.sectionflags	@""
	.align	4


	//----- nvinfo : EIATTR_CUDA_API_VERSION
	.align		4
        /*0000*/ 	.byte	0x04, 0x37
        /*0002*/ 	.short	(.L_121 - .L_120)
.L_120:
        /*0004*/ 	.word	0x00000082


	//----- nvinfo : EIATTR_KPARAM_INFO
	.align		4
.L_121:
        /*0008*/ 	.byte	0x04, 0x17
        /*000a*/ 	.short	(.L_123 - .L_122)
.L_122:
        /*000c*/ 	.word	0x00000000
        /*0010*/ 	.short	0x0006
        /*0012*/ 	.short	0x0020
        /*0014*/ 	.byte	0x00, 0xf5, 0x21, 0x00


	//----- nvinfo : EIATTR_KPARAM_INFO
	.align		4
.L_123:
        /*0018*/ 	.byte	0x04, 0x17
        /*001a*/ 	.short	(.L_125 - .L_124)
.L_124:
        /*001c*/ 	.word	0x00000000
        /*0020*/ 	.short	0x0005
        /*0022*/ 	.short	0x001c
        /*0024*/ 	.byte	0x00, 0xf0, 0x11, 0x00


	//----- nvinfo : EIATTR_KPARAM_INFO
	.align		4
.L_125:
        /*0028*/ 	.byte	0x04, 0x17
        /*002a*/ 	.short	(.L_127 - .L_126)
.L_126:
        /*002c*/ 	.word	0x00000000
        /*0030*/ 	.short	0x0004
        /*0032*/ 	.short	0x0018
        /*0034*/ 	.byte	0x00, 0xf0, 0x11, 0x00


	//----- nvinfo : EIATTR_KPARAM_INFO
	.align		4
.L_127:
        /*0038*/ 	.byte	0x04, 0x17
        /*003a*/ 	.short	(.L_129 - .L_128)
.L_128:
        /*003c*/ 	.word	0x00000000
        /*0040*/ 	.short	0x0003
        /*0042*/ 	.short	0x0014
        /*0044*/ 	.byte	0x00, 0xf0, 0x11, 0x00


	//----- nvinfo : EIATTR_KPARAM_INFO
	.align		4
.L_129:
        /*0048*/ 	.byte	0x04, 0x17
        /*004a*/ 	.short	(.L_131 - .L_130)
.L_130:
        /*004c*/ 	.word	0x00000000
        /*0050*/ 	.short	0x0002
        /*0052*/ 	.short	0x0010
        /*0054*/ 	.byte	0x00, 0xf0, 0x11, 0x00


	//----- nvinfo : EIATTR_KPARAM_INFO
	.align		4
.L_131:
        /*0058*/ 	.byte	0x04, 0x17
        /*005a*/ 	.short	(.L_133 - .L_132)
.L_132:
        /*005c*/ 	.word	0x00000000
        /*0060*/ 	.short	0x0001
        /*0062*/ 	.short	0x0008
        /*0064*/ 	.byte	0x00, 0xf5, 0x21, 0x00


	//----- nvinfo : EIATTR_KPARAM_INFO
	.align		4
.L_133:
        /*0068*/ 	.byte	0x04, 0x17
        /*006a*/ 	.short	(.L_135 - .L_134)
.L_134:
        /*006c*/ 	.word	0x00000000
        /*0070*/ 	.short	0x0000
        /*0072*/ 	.short	0x0000
        /*0074*/ 	.byte	0x00, 0xf5, 0x21, 0x00


	//----- nvinfo : EIATTR_SPARSE_MMA_MASK
	.align		4
.L_135:
        /*0078*/ 	.byte	0x03, 0x50
        /*007a*/ 	.short	0x0000


	//----- nvinfo : EIATTR_MAXREG_COUNT
	.align		4
        /*007c*/ 	.byte	0x03, 0x1b
        /*007e*/ 	.short	0x00ff


	//----- nvinfo : EIATTR_MERCURY_ISA_VERSION
	.align		4
        /*0080*/ 	.byte	0x03, 0x5f
        /*0082*/ 	.short	0x0101


	//----- nvinfo : EIATTR_VRC_CTA_INIT_COUNT
	.align		4
        /*0084*/ 	.byte	0x02, 0x4a
	.zero		1
	.zero		1


	//----- nvinfo : EIATTR_EXIT_INSTR_OFFSETS
	.align		4
        /*0088*/ 	.byte	0x04, 0x1c
        /*008a*/ 	.short	(.L_137 - .L_136)


	//   ....[0]....
.L_136:
        /*008c*/ 	.word	0x000000e0


	//   ....[1]....
        /*0090*/ 	.word	0x00000790


	//   ....[2]....
        /*0094*/ 	.word	0x000007e0


	//----- nvinfo : EIATTR_CRS_STACK_SIZE
	.align		4
.L_137:
        /*0098*/ 	.byte	0x04, 0x1e
        /*009a*/ 	.short	(.L_139 - .L_138)
.L_138:
        /*009c*/ 	.word	0x00000000


	//----- nvinfo : EIATTR_CBANK_PARAM_SIZE
	.align		4
.L_139:
        /*00a0*/ 	.byte	0x03, 0x19
        /*00a2*/ 	.short	0x0028


	//----- nvinfo : EIATTR_PARAM_CBANK
	.align		4
        /*00a4*/ 	.byte	0x04, 0x0a
        /*00a6*/ 	.short	(.L_141 - .L_140)
	.align		4
.L_140:
        /*00a8*/ 	.word	index@(.nv.constant0._Z16compute_residualPKfS0_iiffPf)
        /*00ac*/ 	.short	0x0380
        /*00ae*/ 	.short	0x0028


	//----- nvinfo : EIATTR_SW_WAR
	.align		4
.L_141:
        /*00b0*/ 	.byte	0x04, 0x36
        /*00b2*/ 	.short	(.L_143 - .L_142)
.L_142:
        /*00b4*/ 	.word	0x00000008
.L_143:


//--------------------- .nv.info._Z16poisson_redblackPfPKfiifff --------------------------
	.section	.nv.info._Z16poisson_redblackPfPKfiifff,"",@"SHT_CUDA_INFO"
	.sectionflags	@""
	.align	4


	//----- nvinfo : EIATTR_CUDA_API_VERSION
	.align		4
        /*0000*/ 	.byte	0x04, 0x37
        /*0002*/ 	.short	(.L_145 - .L_144)
.L_144:
        /*0004*/ 	.word	0x00000082


	//----- nvinfo : EIATTR_KPARAM_INFO
	.align		4
.L_145:
        /*0008*/ 	.byte	0x04, 0x17
        /*000a*/ 	.short	(.L_147 - .L_146)
.L_146:
        /*000c*/ 	.word	0x00000000
        /*0010*/ 	.short	0x0006
        /*0012*/ 	.short	0x0020
        /*0014*/ 	.byte	0x00, 0xf0, 0x11, 0x00


	//----- nvinfo : EIATTR_KPARAM_INFO
	.align		4
.L_147:
        /*0018*/ 	.byte	0x04, 0x17
        /*001a*/ 	.short	(.L_149 - .L_148)
.L_148:
        /*001c*/ 	.word	0x00000000
        /*0020*/ 	.short	0x0005
        /*0022*/ 	.short	0x001c
        /*0024*/ 	.byte	0x00, 0xf0, 0x11, 0x00


	//----- nvinfo : EIATTR_KPARAM_INFO
	.align		4
.L_149:
        /*0028*/ 	.byte	0x04, 0x17
        /*002a*/ 	.short	(.L_151 - .L_150)
.L_150:
        /*002c*/ 	.word	0x00000000
        /*0030*/ 	.short	0x0004
        /*0032*/ 	.short	0x0018
        /*0034*/ 	.byte	0x00, 0xf0, 0x11, 0x00


	//----- nvinfo : EIATTR_KPARAM_INFO
	.align		4
.L_151:
        /*0038*/ 	.byte	0x04, 0x17
        /*003a*/ 	.short	(.L_153 - .L_152)
.L_152:
        /*003c*/ 	.word	0x00000000
        /*0040*/ 	.short	0x0003
        /*0042*/ 	.short	0x0014
        /*0044*/ 	.byte	0x00, 0xf0, 0x11, 0x00


	//----- nvinfo : EIATTR_KPARAM_INFO
	.align		4
.L_153:
        /*0048*/ 	.byte	0x04, 0x17
        /*004a*/ 	.short	(.L_155 - .L_154)
.L_154:
        /*004c*/ 	.word	0x00000000
        /*0050*/ 	.short	0x0002
        /*0052*/ 	.short	0x0010
        /*0054*/ 	.byte	0x00, 0xf0, 0x11, 0x00


	//----- nvinfo : EIATTR_KPARAM_INFO
	.align		4
.L_155:
        /*0058*/ 	.byte	0x04, 0x17
        /*005a*/ 	.short	(.L_157 - .L_156)
.L_156:
        /*005c*/ 	.word	0x00000000
        /*0060*/ 	.short	0x0001
        /*0062*/ 	.short	0x0008
        /*0064*/ 	.byte	0x00, 0xf5, 0x21, 0x00


	//----- nvinfo : EIATTR_KPARAM_INFO
	.align		4
.L_157:
        /*0068*/ 	.byte	0x04, 0x17
        /*006a*/ 	.short	(.L_159 - .L_158)
.L_158:
        /*006c*/ 	.word	0x00000000
        /*0070*/ 	.short	0x0000
        /*0072*/ 	.short	0x0000
        /*0074*/ 	.byte	0x00, 0xf5, 0x21, 0x00


	//----- nvinfo : EIATTR_SPARSE_MMA_MASK
	.align		4
.L_159:
        /*0078*/ 	.byte	0x03, 0x50
        /*007a*/ 	.short	0x0000


	//----- nvinfo : EIATTR_MAXREG_COUNT
	.align		4
        /*007c*/ 	.byte	0x03, 0x1b
        /*007e*/ 	.short	0x00ff


	//----- nvinfo : EIATTR_NUM_BARRIERS
	.align		4
        /*0080*/ 	.byte	0x02, 0x4c
        /*0082*/ 	.byte	0x01
	.zero		1


	//----- nvinfo : EIATTR_MERCURY_ISA_VERSION
	.align		4
        /*0084*/ 	.byte	0x03, 0x5f
        /*0086*/ 	.short	0x0101


	//----- nvinfo : EIATTR_VRC_CTA_INIT_COUNT
	.align		4
        /*0088*/ 	.byte	0x02, 0x4a
	.zero		1
	.zero		1


	//----- nvinfo : EIATTR_EXIT_INSTR_OFFSETS
	.align		4
        /*008c*/ 	.byte	0x04, 0x1c
        /*008e*/ 	.short	(.L_161 - .L_160)


	//   ....[0]....
.L_160:
        /*0090*/ 	.word	0x000000e0


	//   ....[1]....
        /*0094*/ 	.word	0x00000a60


	//   ....[2]....
        /*0098*/ 	.word	0x00000aa0


	//   ....[3]....
        /*009c*/ 	.word	0x00000ae0


	//   ....[4]....
        /*00a0*/ 	.word	0x00001380


	//----- nvinfo : EIATTR_CRS_STACK_SIZE
	.align		4
.L_161:
        /*00a4*/ 	.byte	0x04, 0x1e
        /*00a6*/ 	.short	(.L_163 - .L_162)
.L_162:
        /*00a8*/ 	.word	0x00000000


	//----- nvinfo : EIATTR_CBANK_PARAM_SIZE
	.align		4
.L_163:
        /*00ac*/ 	.byte	0x03, 0x19
        /*00ae*/ 	.short	0x0024


	//----- nvinfo : EIATTR_PARAM_CBANK
	.align		4
        /*00b0*/ 	.byte	0x04, 0x0a
        /*00b2*/ 	.short	(.L_165 - .L_164)
	.align		4
.L_164:
        /*00b4*/ 	.word	index@(.nv.constant0._Z16poisson_redblackPfPKfiifff)
        /*00b8*/ 	.short	0x0380
        /*00ba*/ 	.short	0x0024


	//----- nvinfo : EIATTR_SW_WAR
	.align		4
.L_165:
        /*00bc*/ 	.byte	0x04, 0x36
        /*00be*/ 	.short	(.L_167 - .L_166)
.L_166:
        /*00c0*/ 	.word	0x00000008
.L_167:


//--------------------- .nv.info._Z7poissonPKfS0_Pfiifff --------------------------
	.section	.nv.info._Z7poissonPKfS0_Pfiifff,"",@"SHT_CUDA_INFO"
	.sectionflags	@""
	.align	4


	//----- nvinfo : EIATTR_CUDA_API_VERSION
	.align		4
        /*0000*/ 	.byte	0x04, 0x37
        /*0002*/ 	.short	(.L_169 - .L_168)
.L_168:
        /*0004*/ 	.word	0x00000082


	//----- nvinfo : EIATTR_KPARAM_INFO
	.align		4
.L_169:
        /*0008*/ 	.byte	0x04, 0x17
        /*000a*/ 	.short	(.L_171 - .L_170)
.L_170:
        /*000c*/ 	.word	0x00000000
        /*0010*/ 	.short	0x0007
        /*0012*/ 	.short	0x0028
        /*0014*/ 	.byte	0x00, 0xf0, 0x11, 0x00


	//----- nvinfo : EIATTR_KPARAM_INFO
	.align		4
.L_171:
        /*0018*/ 	.byte	0x04, 0x17
        /*001a*/ 	.short	(.L_173 - .L_172)
.L_172:
        /*001c*/ 	.word	0x00000000
        /*0020*/ 	.short	0x0006
        /*0022*/ 	.short	0x0024
        /*0024*/ 	.byte	0x00, 0xf0, 0x11, 0x00


	//----- nvinfo : EIATTR_KPARAM_INFO
	.align		4
.L_173:
        /*0028*/ 	.byte	0x04, 0x17
        /*002a*/ 	.short	(.L_175 - .L_174)
.L_174:
        /*002c*/ 	.word	0x00000000
        /*0030*/ 	.short	0x0005
        /*0032*/ 	.short	0x0020
        /*0034*/ 	.byte	0x00, 0xf0, 0x11, 0x00


	//----- nvinfo : EIATTR_KPARAM_INFO
	.align		4
.L_175:
        /*0038*/ 	.byte	0x04, 0x17
        /*003a*/ 	.short	(.L_177 - .L_176)
.L_176:
        /*003c*/ 	.word	0x00000000
        /*0040*/ 	.short	0x0004
        /*0042*/ 	.short	0x001c
        /*0044*/ 	.byte	0x00, 0xf0, 0x11, 0x00


	//----- nvinfo : EIATTR_KPARAM_INFO
	.align		4
.L_177:
        /*0048*/ 	.byte	0x04, 0x17
        /*004a*/ 	.short	(.L_179 - .L_178)
.L_178:
        /*004c*/ 	.word	0x00000000
        /*0050*/ 	.short	0x0003
        /*0052*/ 	.short	0x0018
        /*0054*/ 	.byte	0x00, 0xf0, 0x11, 0x00


	//----- nvinfo : EIATTR_KPARAM_INFO
	.align		4
.L_179:
        /*0058*/ 	.byte	0x04, 0x17
        /*005a*/ 	.short	(.L_181 - .L_180)
.L_180:
        /*005c*/ 	.word	0x00000000
        /*0060*/ 	.short	0x0002
        /*0062*/ 	.short	0x0010
        /*0064*/ 	.byte	0x00, 0xf5, 0x21, 0x00


	//----- nvinfo : EIATTR_KPARAM_INFO
	.align		4
.L_181:
        /*0068*/ 	.byte	0x04, 0x17
        /*006a*/ 	.short	(.L_183 - .L_182)
.L_182:
        /*006c*/ 	.word	0x00000000
        /*0070*/ 	.short	0x0001
        /*0072*/ 	.short	0x0008
        /*0074*/ 	.byte	0x00, 0xf5, 0x21, 0x00


	//----- nvinfo : EIATTR_KPARAM_INFO
	.align		4
.L_183:
        /*0078*/ 	.byte	0x04, 0x17
        /*007a*/ 	.short	(.L_185 - .L_184)
.L_184:
        /*007c*/ 	.word	0x00000000
        /*0080*/ 	.short	0x0000
        /*0082*/ 	.short	0x0000
        /*0084*/ 	.byte	0x00, 0xf5, 0x21, 0x00


	//----- nvinfo : EIATTR_SPARSE_MMA_MASK
	.align		4
.L_185:
        /*0088*/ 	.byte	0x03, 0x50
        /*008a*/ 	.short	0x0000


	//----- nvinfo : EIATTR_MAXREG_COUNT
	.align		4
        /*008c*/ 	.byte	0x03, 0x1b
        /*008e*/ 	.short	0x00ff


	//----- nvinfo : EIATTR_MERCURY_ISA_VERSION
	.align		4
        /*0090*/ 	.byte	0x03, 0x5f
        /*0092*/ 	.short	0x0101


	//----- nvinfo : EIATTR_VRC_CTA_INIT_COUNT
	.align		4
        /*0094*/ 	.byte	0x02, 0x4a
	.zero		1
	.zero		1


	//----- nvinfo : EIATTR_EXIT_INSTR_OFFSETS
	.align		4
        /*0098*/ 	.byte	0x04, 0x1c
        /*009a*/ 	.short	(.L_187 - .L_186)


	//   ....[0]....
.L_186:
        /*009c*/ 	.word	0x000000e0


	//   ....[1]....
        /*00a0*/ 	.word	0x00000110


	//   ....[2]....
        /*00a4*/ 	.word	0x00000140


	//   ....[3]....
        /*00a8*/ 	.word	0x000009a0


	//----- nvinfo : EIATTR_CRS_STACK_SIZE
	.align		4
.L_187:
        /*00ac*/ 	.byte	0x04, 0x1e
        /*00ae*/ 	.short	(.L_189 - .L_188)
.L_188:
        /*00b0*/ 	.word	0x00000000


	//----- nvinfo : EIATTR_CBANK_PARAM_SIZE
	.align		4
.L_189:
        /*00b4*/ 	.byte	0x03, 0x19
        /*00b6*/ 	.short	0x002c


	//----- nvinfo : EIATTR_PARAM_CBANK
	.align		4
        /*00b8*/ 	.byte	0x04, 0x0a
        /*00ba*/ 	.short	(.L_191 - .L_190)
	.align		4
.L_190:
        /*00bc*/ 	.word	index@(.nv.constant0._Z7poissonPKfS0_Pfiifff)
        /*00c0*/ 	.short	0x0380
        /*00c2*/ 	.short	0x002c


	//----- nvinfo : EIATTR_SW_WAR
	.align		4
.L_191:
        /*00c4*/ 	.byte	0x04, 0x36
        /*00c6*/ 	.short	(.L_193 - .L_192)
.L_192:
        /*00c8*/ 	.word	0x00000008
.L_193:


//--------------------- .nv.info._Z11compute_RHSPKfS0_Pfiifff --------------------------
	.section	.nv.info._Z11compute_RHSPKfS0_Pfiifff,"",@"SHT_CUDA_INFO"
	.sectionflags	@""
	.align	4


	//----- nvinfo : EIATTR_CUDA_API_VERSION
	.align		4
        /*0000*/ 	.byte	0x04, 0x37
        /*0002*/ 	.short	(.L_195 - .L_194)
.L_194:
        /*0004*/ 	.word	0x00000082


	//----- nvinfo : EIATTR_KPARAM_INFO
	.align		4
.L_195:
        /*0008*/ 	.byte	0x04, 0x17
        /*000a*/ 	.short	(.L_197 - .L_196)
.L_196:
        /*000c*/ 	.word	0x00000000
        /*0010*/ 	.short	0x0007
        /*0012*/ 	.short	0x0028
        /*0014*/ 	.byte	0x00, 0xf0, 0x11, 0x00


	//----- nvinfo : EIATTR_KPARAM_INFO
	.align		4
.L_197:
        /*0018*/ 	.byte	0x04, 0x17
        /*001a*/ 	.short	(.L_199 - .L_198)
.L_198:
        /*001c*/ 	.word	0x00000000
        /*0020*/ 	.short	0x0006
        /*0022*/ 	.short	0x0024
        /*0024*/ 	.byte	0x00, 0xf0, 0x11, 0x00


	//----- nvinfo : EIATTR_KPARAM_INFO
	.align		4
.L_199:
        /*0028*/ 	.byte	0x04, 0x17
        /*002a*/ 	.short	(.L_201 - .L_200)
.L_200:
        /*002c*/ 	.word	0x00000000
        /*0030*/ 	.short	0x0005
        /*0032*/ 	.short	0x0020
        /*0034*/ 	.byte	0x00, 0xf0, 0x11, 0x00


	//----- nvinfo : EIATTR_KPARAM_INFO
	.align		4
.L_201:
        /*0038*/ 	.byte	0x04, 0x17
        /*003a*/ 	.short	(.L_203 - .L_202)
.L_202:
        /*003c*/ 	.word	0x00000000
        /*0040*/ 	.short	0x0004
        /*0042*/ 	.short	0x001c
        /*0044*/ 	.byte	0x00, 0xf0, 0x11, 0x00


	//----- nvinfo : EIATTR_KPARAM_INFO
	.align		4
.L_203:
        /*0048*/ 	.byte	0x04, 0x17
        /*004a*/ 	.short	(.L_205 - .L_204)
.L_204:
        /*004c*/ 	.word	0x00000000
        /*0050*/ 	.short	0x0003
        /*0052*/ 	.short	0x0018
        /*0054*/ 	.byte	0x00, 0xf0, 0x11, 0x00


	//----- nvinfo : EIATTR_KPARAM_INFO
	.align		4
.L_205:
        /*0058*/ 	.byte	0x04, 0x17
        /*005a*/ 	.short	(.L_207 - .L_206)
.L_206:
        /*005c*/ 	.word	0x00000000
        /*0060*/ 	.short	0x0002
        /*0062*/ 	.short	0x0010
        /*0064*/ 	.byte	0x00, 0xf5, 0x21, 0x00


	//----- nvinfo : EIATTR_KPARAM_INFO
	.align		4
.L_207:
        /*0068*/ 	.byte	0x04, 0x17
        /*006a*/ 	.short	(.L_209 - .L_208)
.L_208:
        /*006c*/ 	.word	0x00000000
        /*0070*/ 	.short	0x0001
        /*0072*/ 	.short	0x0008
        /*0074*/ 	.byte	0x00, 0xf5, 0x21, 0x00


	//----- nvinfo : EIATTR_KPARAM_INFO
	.align		4
.L_209:
        /*0078*/ 	.byte	0x04, 0x17
        /*007a*/ 	.short	(.L_211 - .L_210)
.L_210:
        /*007c*/ 	.word	0x00000000
        /*0080*/ 	.short	0x0000
        /*0082*/ 	.short	0x0000
        /*0084*/ 	.byte	0x00, 0xf5, 0x21, 0x00


	//----- nvinfo : EIATTR_SPARSE_MMA_MASK
	.align		4
.L_211:
        /*0088*/ 	.byte	0x03, 0x50
        /*008a*/ 	.short	0x0000


	//----- nvinfo : EIATTR_MAXREG_COUNT
	.align		4
        /*008c*/ 	.byte	0x03, 0x1b
        /*008e*/ 	.short	0x00ff


	//----- nvinfo : EIATTR_MERCURY_ISA_VERSION
	.align		4
        /*0090*/ 	.byte	0x03, 0x5f
        /*0092*/ 	.short	0x0101


	//----- nvinfo : EIATTR_VRC_CTA_INIT_COUNT
	.align		4
        /*0094*/ 	.byte	0x02, 0x4a
	.zero		1
	.zero		1


	//----- nvinfo : EIATTR_EXIT_INSTR_OFFSETS
	.align		4
        /*0098*/ 	.byte	0x04, 0x1c
        /*009a*/ 	.short	(.L_213 - .L_212)


	//   ....[0]....
.L_212:
        /*009c*/ 	.word	0x000000e0


	//   ....[1]....
        /*00a0*/ 	.word	0x00000110


	//   ....[2]....
        /*00a4*/ 	.word	0x00000140


	//   ....[3]....
        /*00a8*/ 	.word	0x00000590


	//----- nvinfo : EIATTR_CRS_STACK_SIZE
	.align		4
.L_213:
        /*00ac*/ 	.byte	0x04, 0x1e
        /*00ae*/ 	.short	(.L_215 - .L_214)
.L_214:
        /*00b0*/ 	.word	0x00000000


	//----- nvinfo : EIATTR_CBANK_PARAM_SIZE
	.align		4
.L_215:
        /*00b4*/ 	.byte	0x03, 0x19
        /*00b6*/ 	.short	0x002c


	//----- nvinfo : EIATTR_PARAM_CBANK
	.align		4
        /*00b8*/ 	.byte	0x04, 0x0a
        /*00ba*/ 	.short	(.L_217 - .L_216)
	.align		4
.L_216:
        /*00bc*/ 	.word	index@(.nv.constant0._Z11compute_RHSPKfS0_Pfiifff)
        /*00c0*/ 	.short	0x0380
        /*00c2*/ 	.short	0x002c


	//----- nvinfo : EIATTR_SW_WAR
	.align		4
.L_217:
        /*00c4*/ 	.byte	0x04, 0x36
        /*00c6*/ 	.short	(.L_219 - .L_218)
.L_218:
        /*00c8*/ 	.word	0x00000008
.L_219:


//--------------------- .nv.info._Z9compute_GfPKfS0_Pfiiffff --------------------------
	.section	.nv.info._Z9compute_GfPKfS0_Pfiiffff,"",@"SHT_CUDA_INFO"
	.sectionflags	@""
	.align	4


	//----- nvinfo : EIATTR_CUDA_API_VERSION
	.align		4
        /*0000*/ 	.byte	0x04, 0x37
        /*0002*/ 	.short	(.L_221 - .L_220)
.L_220:
        /*0004*/ 	.word	0x00000082


	//----- nvinfo : EIATTR_KPARAM_INFO
	.align		4
.L_221:
        /*0008*/ 	.byte	0x04, 0x17
        /*000a*/ 	.short	(.L_223 - .L_222)
.L_222:
        /*000c*/ 	.word	0x00000000
        /*0010*/ 	.short	0x0009
        /*0012*/ 	.short	0x0034
        /*0014*/ 	.byte	0x00, 0xf0, 0x11, 0x00


	//----- nvinfo : EIATTR_KPARAM_INFO
	.align		4
.L_223:
        /*0018*/ 	.byte	0x04, 0x17
        /*001a*/ 	.short	(.L_225 - .L_224)
.L_224:
        /*001c*/ 	.word	0x00000000
        /*0020*/ 	.short	0x0008
        /*0022*/ 	.short	0x0030
        /*0024*/ 	.byte	0x00, 0xf0, 0x11, 0x00


	//----- nvinfo : EIATTR_KPARAM_INFO
	.align		4
.L_225:
        /*0028*/ 	.byte	0x04, 0x17
        /*002a*/ 	.short	(.L_227 - .L_226)
.L_226:
        /*002c*/ 	.word	0x00000000
        /*0030*/ 	.short	0x0007
        /*0032*/ 	.short	0x002c
        /*0034*/ 	.byte	0x00, 0xf0, 0x11, 0x00


	//----- nvinfo : EIATTR_KPARAM_INFO
	.align		4
.L_227:
        /*0038*/ 	.byte	0x04, 0x17
        /*003a*/ 	.short	(.L_229 - .L_228)
.L_228:
        /*003c*/ 	.word	0x00000000
        /*0040*/ 	.short	0x0006
        /*0042*/ 	.short	0x0028
        /*0044*/ 	.byte	0x00, 0xf0, 0x11, 0x00


	//----- nvinfo : EIATTR_KPARAM_INFO
	.align		4
.L_229:
        /*0048*/ 	.byte	0x04, 0x17
        /*004a*/ 	.short	(.L_231 - .L_230)
.L_230:
        /*004c*/ 	.word	0x00000000
        /*0050*/ 	.short	0x0005
        /*0052*/ 	.short	0x0024
        /*0054*/ 	.byte	0x00, 0xf0, 0x11, 0x00


	//----- nvinfo : EIATTR_KPARAM_INFO
	.align		4
.L_231:
        /*0058*/ 	.byte	0x04, 0x17
        /*005a*/ 	.short	(.L_233 - .L_232)
.L_232:
        /*005c*/ 	.word	0x00000000
        /*0060*/ 	.short	0x0004
        /*0062*/ 	.short	0x0020
        /*0064*/ 	.byte	0x00, 0xf0, 0x11, 0x00


	//----- nvinfo : EIATTR_KPARAM_INFO
	.align		4
.L_233:
        /*0068*/ 	.byte	0x04, 0x17
        /*006a*/ 	.short	(.L_235 - .L_234)
.L_234:
        /*006c*/ 	.word	0x00000000
        /*0070*/ 	.short	0x0003
        /*0072*/ 	.short	0x0018
        /*0074*/ 	.byte	0x00, 0xf5, 0x21, 0x00


	//----- nvinfo : EIATTR_KPARAM_INFO
	.align		4
.L_235:
        /*0078*/ 	.byte	0x04, 0x17
        /*007a*/ 	.short	(.L_237 - .L_236)
.L_236:
        /*007c*/ 	.word	0x00000000
        /*0080*/ 	.short	0x0002
        /*0082*/ 	.short	0x0010
        /*0084*/ 	.byte	0x00, 0xf5, 0x21, 0x00


	//----- nvinfo : EIATTR_KPARAM_INFO
	.align		4
.L_237:
        /*0088*/ 	.byte	0x04, 0x17
        /*008a*/ 	.short	(.L_239 - .L_238)
.L_238:
        /*008c*/ 	.word	0x00000000
        /*0090*/ 	.short	0x0001
        /*0092*/ 	.short	0x0008
        /*0094*/ 	.byte	0x00, 0xf5, 0x21, 0x00


	//----- nvinfo : EIATTR_KPARAM_INFO
	.align		4
.L_239:
        /*0098*/ 	.byte	0x04, 0x17
        /*009a*/ 	.short	(.L_241 - .L_240)
.L_240:
        /*009c*/ 	.word	0x00000000
        /*00a0*/ 	.short	0x0000
        /*00a2*/ 	.short	0x0000
        /*00a4*/ 	.byte	0x00, 0xf0, 0x11, 0x00


	//----- nvinfo : EIATTR_SPARSE_MMA_MASK
	.align		4
.L_241:
        /*00a8*/ 	.byte	0x03, 0x50
        /*00aa*/ 	.short	0x0000


	//----- nvinfo : EIATTR_MAXREG_COUNT
	.align		4
        /*00ac*/ 	.byte	0x03, 0x1b
        /*00ae*/ 	.short	0x00ff


	//----- nvinfo : EIATTR_MERCURY_ISA_VERSION
	.align		4
        /*00b0*/ 	.byte	0x03, 0x5f
        /*00b2*/ 	.short	0x0101


	//----- nvinfo : EIATTR_VRC_CTA_INIT_COUNT
	.align		4
        /*00b4*/ 	.byte	0x02, 0x4a
	.zero		1
	.zero		1


	//----- nvinfo : EIATTR_EXIT_INSTR_OFFSETS
	.align		4
        /*00b8*/ 	.byte	0x04, 0x1c
        /*00ba*/ 	.short	(.L_243 - .L_242)


	//   ....[0]....
.L_242:
        /*00bc*/ 	.word	0x000000e0


	//   ....[1]....
        /*00c0*/ 	.word	0x00000f50


	//   ....[2]....
        /*00c4*/ 	.word	0x00001000


	//   ....[3]....
        /*00c8*/ 	.word	0x00001030


	//   ....[4]....
        /*00cc*/ 	.word	0x000010b0


	//----- nvinfo : EIATTR_CRS_STACK_SIZE
	.align		4
.L_243:
        /*00d0*/ 	.byte	0x04, 0x1e
        /*00d2*/ 	.short	(.L_245 - .L_244)
.L_244:
        /*00d4*/ 	.word	0x00000000


	//----- nvinfo : EIATTR_CBANK_PARAM_SIZE
	.align		4
.L_245:
        /*00d8*/ 	.byte	0x03, 0x19
        /*00da*/ 	.short	0x0038


	//----- nvinfo : EIATTR_PARAM_CBANK
	.align		4
        /*00dc*/ 	.byte	0x04, 0x0a
        /*00de*/ 	.short	(.L_247 - .L_246)
	.align		4
.L_246:
        /*00e0*/ 	.word	index@(.nv.constant0._Z9compute_GfPKfS0_Pfiiffff)
        /*00e4*/ 	.short	0x0380
        /*00e6*/ 	.short	0x0038


	//----- nvinfo : EIATTR_SW_WAR
	.align		4
.L_247:
        /*00e8*/ 	.byte	0x04, 0x36
        /*00ea*/ 	.short	(.L_249 - .L_248)
.L_248:
        /*00ec*/ 	.word	0x00000008
.L_249:


//--------------------- .nv.info._Z9compute_FfPKfS0_Pfiiffff --------------------------
	.section	.nv.info._Z9compute_FfPKfS0_Pfiiffff,"",@"SHT_CUDA_INFO"
	.sectionflags	@""
	.align	4


	//----- nvinfo : EIATTR_CUDA_API_VERSION
	.align		4
        /*0000*/ 	.byte	0x04, 0x37
        /*0002*/ 	.short	(.L_251 - .L_250)
.L_250:
        /*0004*/ 	.word	0x00000082


	//----- nvinfo : EIATTR_KPARAM_INFO
	.align		4
.L_251:
        /*0008*/ 	.byte	0x04, 0x17
        /*000a*/ 	.short	(.L_253 - .L_252)
.L_252:
        /*000c*/ 	.word	0x00000000
        /*0010*/ 	.short	0x0009
        /*0012*/ 	.short	0x0034
        /*0014*/ 	.byte	0x00, 0xf0, 0x11, 0x00


	//----- nvinfo : EIATTR_KPARAM_INFO
	.align		4
.L_253:
        /*0018*/ 	.byte	0x04, 0x17
        /*001a*/ 	.short	(.L_255 - .L_254)
.L_254:
        /*001c*/ 	.word	0x00000000
        /*0020*/ 	.short	0x0008
        /*0022*/ 	.short	0x0030
        /*0024*/ 	.byte	0x00, 0xf0, 0x11, 0x00


	//----- nvinfo : EIATTR_KPARAM_INFO
	.align		4
.L_255:
        /*0028*/ 	.byte	0x04, 0x17
        /*002a*/ 	.short	(.L_257 - .L_256)
.L_256:
        /*002c*/ 	.word	0x00000000
        /*0030*/ 	.short	0x0007
        /*0032*/ 	.short	0x002c
        /*0034*/ 	.byte	0x00, 0xf0, 0x11, 0x00


	//----- nvinfo : EIATTR_KPARAM_INFO
	.align		4
.L_257:
        /*0038*/ 	.byte	0x04, 0x17
        /*003a*/ 	.short	(.L_259 - .L_258)
.L_258:
        /*003c*/ 	.word	0x00000000
        /*0040*/ 	.short	0x0006
        /*0042*/ 	.short	0x0028
        /*0044*/ 	.byte	0x00, 0xf0, 0x11, 0x00


	//----- nvinfo : EIATTR_KPARAM_INFO
	.align		4
.L_259:
        /*0048*/ 	.byte	0x04, 0x17
        /*004a*/ 	.short	(.L_261 - .L_260)
.L_260:
        /*004c*/ 	.word	0x00000000
        /*0050*/ 	.short	0x0005
        /*0052*/ 	.short	0x0024
        /*0054*/ 	.byte	0x00, 0xf0, 0x11, 0x00


	//----- nvinfo : EIATTR_KPARAM_INFO
	.align		4
.L_261:
        /*0058*/ 	.byte	0x04, 0x17
        /*005a*/ 	.short	(.L_263 - .L_262)
.L_262:
        /*005c*/ 	.word	0x00000000
        /*0060*/ 	.short	0x0004
        /*0062*/ 	.short	0x0020
        /*0064*/ 	.byte	0x00, 0xf0, 0x11, 0x00


	//----- nvinfo : EIATTR_KPARAM_INFO
	.align		4
.L_263:
        /*0068*/ 	.byte	0x04, 0x17
        /*006a*/ 	.short	(.L_265 - .L_264)
.L_264:
        /*006c*/ 	.word	0x00000000
        /*0070*/ 	.short	0x0003
        /*0072*/ 	.short	0x0018
        /*0074*/ 	.byte	0x00, 0xf5, 0x21, 0x00


	//----- nvinfo : EIATTR_KPARAM_INFO
	.align		4
.L_265:
        /*0078*/ 	.byte	0x04, 0x17
        /*007a*/ 	.short	(.L_267 - .L_266)
.L_266:
        /*007c*/ 	.word	0x00000000
        /*0080*/ 	.short	0x0002
        /*0082*/ 	.short	0x0010
        /*0084*/ 	.byte	0x00, 0xf5, 0x21, 0x00


	//----- nvinfo : EIATTR_KPARAM_INFO
	.align		4
.L_267:
        /*0088*/ 	.byte	0x04, 0x17
        /*008a*/ 	.short	(.L_269 - .L_268)
.L_268:
        /*008c*/ 	.word	0x00000000
        /*0090*/ 	.short	0x0001
        /*0092*/ 	.short	0x0008
        /*0094*/ 	.byte	0x00, 0xf5, 0x21, 0x00


	//----- nvinfo : EIATTR_KPARAM_INFO
	.align		4
.L_269:
        /*0098*/ 	.byte	0x04, 0x17
        /*009a*/ 	.short	(.L_271 - .L_270)
.L_270:
        /*009c*/ 	.word	0x00000000
        /*00a0*/ 	.short	0x0000
        /*00a2*/ 	.short	0x0000
        /*00a4*/ 	.byte	0x00, 0xf0, 0x11, 0x00


	//----- nvinfo : EIATTR_SPARSE_MMA_MASK
	.align		4
.L_271:
        /*00a8*/ 	.byte	0x03, 0x50
        /*00aa*/ 	.short	0x0000


	//----- nvinfo : EIATTR_MAXREG_COUNT
	.align		4
        /*00ac*/ 	.byte	0x03, 0x1b
        /*00ae*/ 	.short	0x00ff


	//----- nvinfo : EIATTR_MERCURY_ISA_VERSION
	.align		4
        /*00b0*/ 	.byte	0x03, 0x5f
        /*00b2*/ 	.short	0x0101


	//----- nvinfo : EIATTR_VRC_CTA_INIT_COUNT
	.align		4
        /*00b4*/ 	.byte	0x02, 0x4a
	.zero		1
	.zero		1


	//----- nvinfo : EIATTR_EXIT_INSTR_OFFSETS
	.align		4
        /*00b8*/ 	.byte	0x04, 0x1c
        /*00ba*/ 	.short	(.L_273 - .L_272)


	//   ....[0]....
.L_272:
        /*00bc*/ 	.word	0x000000e0


	//   ....[1]....
        /*00c0*/ 	.word	0x00000f70


	//   ....[2]....
        /*00c4*/ 	.word	0x00001010


	//   ....[3]....
        /*00c8*/ 	.word	0x00001040


	//   ....[4]....
        /*00cc*/ 	.word	0x000010e0


	//----- nvinfo : EIATTR_CRS_STACK_SIZE
	.align		4
.L_273:
        /*00d0*/ 	.byte	0x04, 0x1e
        /*00d2*/ 	.short	(.L_275 - .L_274)
.L_274:
        /*00d4*/ 	.word	0x00000000


	//----- nvinfo : EIATTR_CBANK_PARAM_SIZE
	.align		4
.L_275:
        /*00d8*/ 	.byte	0x03, 0x19
        /*00da*/ 	.short	0x0038


	//----- nvinfo : EIATTR_PARAM_CBANK
	.align		4
        /*00dc*/ 	.byte	0x04, 0x0a
        /*00de*/ 	.short	(.L_277 - .L_276)
	.align		4
.L_276:
        /*00e0*/ 	.word	index@(.nv.constant0._Z9compute_FfPKfS0_Pfiiffff)
        /*00e4*/ 	.short	0x0380
        /*00e6*/ 	.short	0x0038


	//----- nvinfo : EIATTR_SW_WAR
	.align		4
.L_277:
        /*00e8*/ 	.byte	0x04, 0x36
        /*00ea*/ 	.short	(.L_279 - .L_278)
.L_278:
        /*00ec*/ 	.word	0x00000008
.L_279:


//--------------------- .nv.callgraph             --------------------------
	.section	.nv.callgraph,"",@"SHT_CUDA_CALLGRAPH"
	.align	4
	.sectionentsize	8
	.align		4
        /*0000*/ 	.word	0x00000000
	.align		4
        /*0004*/ 	.word	0xffffffff
	.align		4
        /*0008*/ 	.word	0x00000000
	.align		4
        /*000c*/ 	.word	0xfffffffe
	.align		4
        /*0010*/ 	.word	0x00000000
	.align		4
        /*0014*/ 	.word	0xfffffffd
	.align		4
        /*0018*/ 	.word	0x00000000
	.align		4
        /*001c*/ 	.word	0xfffffffc


//--------------------- .text._Z11calculate_vPfPKfS1_iiff --------------------------
	.section	.text._Z11calculate_vPfPKfS1_iiff,"ax",@progbits
	.align	128
        .global         _Z11calculate_vPfPKfS1_iiff
        .type           _Z11calculate_vPfPKfS1_iiff,@function
        .size           _Z11calculate_vPfPKfS1_iiff,(.L_x_182 - _Z11calculate_vPfPKfS1_iiff)
        .other          _Z11calculate_vPfPKfS1_iiff,@"STO_CUDA_ENTRY STV_DEFAULT"
_Z11calculate_vPfPKfS1_iiff:
.text._Z11calculate_vPfPKfS1_iiff:
[----:B------:R-:W-:Y:S01]  /*0000*/  LDC R1, c[0x0][0x37c] ;  /* 0x0000df00ff017b82 */ /* 0x000fe20000000800 */
[----:B------:R-:W0:Y:S07]  /*0010*/  S2R R2, SR_TID.Y ;  /* 0x0000000000027919 */ /* 0x000e2e0000002200 */
[----:B------:R-:W1:Y:S01]  /*0020*/  LDC.64 R8, c[0x0][0x398] ;  /* 0x0000e600ff087b82 */ /* 0x000e620000000a00 */
[----:B------:R-:W2:Y:S01]  /*0030*/  LDCU UR4, c[0x0][0x360] ;  /* 0x00006c00ff0477ac */ /* 0x000ea20008000800 */
[----:B------:R-:W0:Y:S01]  /*0040*/  S2R R5, SR_CTAID.Y ;  /* 0x0000000000057919 */ /* 0x000e220000002600 */
[----:B------:R-:W0:Y:S01]  /*0050*/  LDCU UR5, c[0x0][0x364] ;  /* 0x00006c80ff0577ac */ /* 0x000e220008000800 */
[----:B------:R-:W2:Y:S01]  /*0060*/  S2R R3, SR_TID.X ;  /* 0x0000000000037919 */ /* 0x000ea20000002100 */
[----:B------:R-:W2:Y:S01]  /*0070*/  S2R R0, SR_CTAID.X ;  /* 0x0000000000007919 */ /* 0x000ea20000002500 */
[----:B0-----:R-:W-:-:S02]  /*0080*/  IMAD R2, R5, UR5, R2 ;  /* 0x0000000505027c24 */ /* 0x001fc4000f8e0202 */
[----:B-1----:R-:W-:-:S05]  /*0090*/  VIADD R5, R9, 0x1 ;  /* 0x0000000109057836 */ /* 0x002fca0000000000 */
[----:B------:R-:W-:Y:S01]  /*00a0*/  ISETP.GT.AND P0, PT, R2, R5, PT ;  /* 0x000000050200720c */ /* 0x000fe20003f04270 */
[----:B--2---:R-:W-:Y:S02]  /*00b0*/  IMAD R3, R0, UR4, R3 ;  /* 0x0000000400037c24 */ /* 0x004fe4000f8e0203 */
[----:B------:R-:W-:-:S05]  /*00c0*/  VIADD R0, R8, 0x1 ;  /* 0x0000000108007836 */ /* 0x000fca0000000000 */
[----:B------:R-:W-:-:S13]  /*00d0*/  ISETP.GT.OR P0, PT, R3, R0, P0 ;  /* 0x000000000300720c */ /* 0x000fda0000704670 */
[----:B------:R-:W-:Y:S05]  /*00e0*/  @P0 EXIT ;  /* 0x000000000000094d */ /* 0x000fea0003800000 */
[----:B------:R-:W-:-:S04]  /*00f0*/  ISETP.GT.AND P0, PT, R3, R8, PT ;  /* 0x000000080300720c */ /* 0x000fc80003f04270 */
[----:B------:R-:W-:-:S13]  /*0100*/  ISETP.LT.OR P0, PT, R3, 0x1, P0 ;  /* 0x000000010300780c */ /* 0x000fda0000701670 */
[----:B------:R-:W-:Y:S05]  /*0110*/  @P0 EXIT ;  /* 0x000000000000094d */ /* 0x000fea0003800000 */
[----:B------:R-:W-:-:S04]  /*0120*/  ISETP.GE.AND P0, PT, R2, R9, PT ;  /* 0x000000090200720c */ /* 0x000fc80003f06270 */
[----:B------:R-:W-:-:S13]  /*0130*/  ISETP.EQ.OR P0, PT, R2, RZ, P0 ;  /* 0x000000ff0200720c */ /* 0x000fda0000702670 */
[----:B------:R-:W-:Y:S05]  /*0140*/  @P0 EXIT ;  /* 0x000000000000094d */ /* 0x000fea0003800000 */
[----:B------:R-:W0:Y:S01]  /*0150*/  LDC.64 R6, c[0x0][0x388] ;  /* 0x0000e200ff067b82 */ /* 0x000e220000000a00 */
[----:B------:R-:W-:Y:S01]  /*0160*/  VIADD R9, R8, 0x2 ;  /* 0x0000000208097836 */ /* 0x000fe20000000000 */
[----:B------:R-:W1:Y:S03]  /*0170*/  LDCU.64 UR4, c[0x0][0x358] ;  /* 0x00006b00ff0477ac */ /* 0x000e660008000a00 */
[----:B------:R-:W-:-:S03]  /*0180*/  IMAD R2, R2, R9, R3 ;  /* 0x0000000902027224 */ /* 0x000fc600078e0203 */
[----:B------:R-:W2:Y:S08]  /*0190*/  LDC.64 R4, c[0x0][0x390] ;  /* 0x0000e400ff047b82 */ /* 0x000eb00000000a00 */
[----:B------:R-:W3:Y:S01]  /*01a0*/  LDC.64 R12, c[0x0][0x3a0] ;  /* 0x0000e800ff0c7b82 */ /* 0x000ee20000000a00 */
[----:B0-----:R-:W-:-:S04]  /*01b0*/  IMAD.WIDE R6, R2, 0x4, R6 ;  /* 0x0000000402067825 */ /* 0x001fc800078e0206 */
[----:B------:R-:W-:Y:S02]  /*01c0*/  IMAD.WIDE R8, R9, 0x4, R6 ;  /* 0x0000000409087825 */ /* 0x000fe400078e0206 */
[----:B-1----:R-:W4:Y:S04]  /*01d0*/  LDG.E R6, desc[UR4][R6.64] ;  /* 0x0000000406067981 */ /* 0x002f28000c1e1900 */
[----:B------:R-:W4:Y:S01]  /*01e0*/  LDG.E R9, desc[UR4][R8.64] ;  /* 0x0000000408097981 */ /* 0x000f22000c1e1900 */
[----:B--2---:R-:W-:-:S06]  /*01f0*/  IMAD.WIDE R4, R2, 0x4, R4 ;  /* 0x0000000402047825 */ /* 0x004fcc00078e0204 */
[----:B------:R0:W5:Y:S01]  /*0200*/  LDG.E R4, desc[UR4][R4.64] ;  /* 0x0000000404047981 */ /* 0x000162000c1e1900 */
[----:B---3--:R-:W1:Y:S01]  /*0210*/  MUFU.RCP R10, R13 ;  /* 0x0000000d000a7308 */ /* 0x008e620000001000 */
[----:B------:R-:W-:Y:S01]  /*0220*/  BSSY.RECONVERGENT B0, `(.L_x_0) ;  /* 0x000000d000007945 */ /* 0x000fe20003800200 */
[----:B-1----:R-:W-:-:S04]  /*0230*/  FFMA R11, R10, -R13, 1 ;  /* 0x3f8000000a0b7423 */ /* 0x002fc8000000080d */
[----:B------:R-:W-:Y:S01]  /*0240*/  FFMA R11, R10, R11, R10 ;  /* 0x0000000b0a0b7223 */ /* 0x000fe2000000000a */
[----:B----4-:R-:W-:-:S04]  /*0250*/  FADD R3, -R6, R9 ;  /* 0x0000000906037221 */ /* 0x010fc80000000100 */
[----:B------:R-:W-:-:S04]  /*0260*/  FMUL R0, R3, R12 ;  /* 0x0000000c03007220 */ /* 0x000fc80000400000 */
[----:B------:R-:W1:Y:S01]  /*0270*/  FCHK P0, R0, R13 ;  /* 0x0000000d00007302 */ /* 0x000e620000000000 */
[----:B------:R-:W-:-:S04]  /*0280*/  FFMA R6, R0, R11, RZ ;  /* 0x0000000b00067223 */ /* 0x000fc800000000ff */
[----:B------:R-:W-:-:S04]  /*0290*/  FFMA R3, R6, -R13, R0 ;  /* 0x8000000d06037223 */ /* 0x000fc80000000000 */
[----:B------:R-:W-:Y:S01]  /*02a0*/  FFMA R3, R11, R3, R6 ;  /* 0x000000030b037223 */ /* 0x000fe20000000006 */
[----:B01----:R-:W-:Y:S06]  /*02b0*/  @!P0 BRA `(.L_x_1) ;  /* 0x00000000000c8947 */ /* 0x003fec0003800000 */
[----:B------:R-:W-:-:S07]  /*02c0*/  MOV R6, 0x2e0 ;  /* 0x000002e000067802 */ /* 0x000fce0000000f00 */
[----:B-----5:R-:W-:Y:S05]  /*02d0*/  CALL.REL.NOINC `($__internal_0_$__cuda_sm3x_div_rn_noftz_f32_slowpath) ;  /* 0x00000000001c7944 */ /* 0x020fea0003c00000 */
[----:B------:R-:W-:-:S07]  /*02e0*/  IMAD.MOV.U32 R3, RZ, RZ, R0 ;  /* 0x000000ffff037224 */ /* 0x000fce00078e0000 */
.L_x_1:
[----:B------:R-:W-:Y:S05]  /*02f0*/  BSYNC.RECONVERGENT B0 ;  /* 0x0000000000007941 */ /* 0x000fea0003800200 */
.L_x_0:
[----:B------:R-:W0:Y:S01]  /*0300*/  LDC.64 R6, c[0x0][0x380] ;  /* 0x0000e000ff067b82 */ /* 0x000e220000000a00 */
[----:B-----5:R-:W-:Y:S01]  /*0310*/  FADD R5, R4, -R3 ;  /* 0x8000000304057221 */ /* 0x020fe20000000000 */
[----:B0-----:R-:W-:-:S05]  /*0320*/  IMAD.WIDE R2, R2, 0x4, R6 ;  /* 0x0000000402027825 */ /* 0x001fca00078e0206 */
[----:B------:R-:W-:Y:S01]  /*0330*/  STG.E desc[UR4][R2.64], R5 ;  /* 0x0000000502007986 */ /* 0x000fe2000c101904 */
[----:B------:R-:W-:Y:S05]  /*0340*/  EXIT ;  /* 0x000000000000794d */ /* 0x000fea0003800000 */
        .weak           $__internal_0_$__cuda_sm3x_div_rn_noftz_f32_slowpath
        .type           $__internal_0_$__cuda_sm3x_div_rn_noftz_f32_slowpath,@function
        .size           $__internal_0_$__cuda_sm3x_div_rn_noftz_f32_slowpath,(.L_x_182 - $__internal_0_$__cuda_sm3x_div_rn_noftz_f32_slowpath)
$__internal_0_$__cuda_sm3x_div_rn_noftz_f32_slowpath:
[----:B------:R-:W0:Y:S01]  /*0350*/  LDC R3, c[0x0][0x3a4] ;  /* 0x0000e900ff037b82 */ /* 0x000e220000000800 */
[--C-:B------:R-:W-:Y:S01]  /*0360*/  SHF.R.U32.HI R5, RZ, 0x17, R0.reuse ;  /* 0x00000017ff057819 */ /* 0x100fe20000011600 */
[----:B------:R-:W1:Y:S01]  /*0370*/  LDCU UR6, c[0x0][0x3a4] ;  /* 0x00007480ff0677ac */ /* 0x000e620008000800 */
[----:B------:R-:W-:Y:S01]  /*0380*/  BSSY.RECONVERGENT B1, `(.L_x_2) ;  /* 0x0000064000017945 */ /* 0x000fe20003800200 */
[----:B------:R-:W-:Y:S01]  /*0390*/  IMAD.MOV.U32 R8, RZ, RZ, R0 ;  /* 0x000000ffff087224 */ /* 0x000fe200078e0000 */
[----:B------:R-:W-:-:S05]  /*03a0*/  LOP3.LUT R5, R5, 0xff, RZ, 0xc0, !PT ;  /* 0x000000ff05057812 */ /* 0x000fca00078ec0ff */
[----:B------:R-:W-:Y:S02]  /*03b0*/  VIADD R11, R5, 0xffffffff ;  /* 0xffffffff050b7836 */ /* 0x000fe40000000000 */
[----:B-1----:R-:W-:Y:S01]  /*03c0*/  IMAD.U32 R9, RZ, RZ, UR6 ;  /* 0x00000006ff097e24 */ /* 0x002fe2000f8e00ff */
[----:B0-----:R-:W-:-:S04]  /*03d0*/  SHF.R.U32.HI R7, RZ, 0x17, R3 ;  /* 0x00000017ff077819 */ /* 0x001fc80000011603 */
[----:B------:R-:W-:-:S05]  /*03e0*/  LOP3.LUT R7, R7, 0xff, RZ, 0xc0, !PT ;  /* 0x000000ff07077812 */ /* 0x000fca00078ec0ff */
[----:B------:R-:W-:-:S05]  /*03f0*/  VIADD R12, R7, 0xffffffff ;  /* 0xffffffff070c7836 */ /* 0x000fca0000000000 */
[----:B------:R-:W-:-:S04]  /*0400*/  ISETP.GT.U32.AND P0, PT, R12, 0xfd, PT ;  /* 0x000000fd0c00780c */ /* 0x000fc80003f04070 */
[----:B------:R-:W-:-:S13]  /*0410*/  ISETP.GT.U32.OR P0, PT, R11, 0xfd, P0 ;  /* 0x000000fd0b00780c */ /* 0x000fda0000704470 */
[----:B------:R-:W-:Y:S01]  /*0420*/  @!P0 IMAD.MOV.U32 R10, RZ, RZ, RZ ;  /* 0x000000ffff0a8224 */ /* 0x000fe200078e00ff */
[----:B------:R-:W-:Y:S06]  /*0430*/  @!P0 BRA `(.L_x_3) ;  /* 0x00000000005c8947 */ /* 0x000fec0003800000 */
[----:B------:R-:W-:Y:S02]  /*0440*/  FSETP.GTU.FTZ.AND P1, PT, |R3|, +INF , PT ;  /* 0x7f8000000300780b */ /* 0x000fe40003f3c200 */
[----:B------:R-:W-:-:S04]  /*0450*/  FSETP.GTU.FTZ.AND P0, PT, |R0|, +INF , PT ;  /* 0x7f8000000000780b */ /* 0x000fc80003f1c200 */
[----:B------:R-:W-:-:S13]  /*0460*/  PLOP3.LUT P0, PT, P0, P1, PT, 0xf8, 0x8f ;  /* 0x00000000008f781c */ /* 0x000fda0000703f70 */
[----:B------:R-:W-:Y:S05]  /*0470*/  @P0 BRA `(.L_x_4) ;  /* 0x00000004004c0947 */ /* 0x000fea0003800000 */
[----:B------:R-:W-:-:S13]  /*0480*/  LOP3.LUT P0, RZ, R9, 0x7fffffff, R8, 0xc8, !PT ;  /* 0x7fffffff09ff7812 */ /* 0x000fda000780c808 */
[----:B------:R-:W-:Y:S05]  /*0490*/  @!P0 BRA `(.L_x_5) ;  /* 0x00000004003c8947 */ /* 0x000fea0003800000 */
[C---:B------:R-:W-:Y:S02]  /*04a0*/  FSETP.NEU.FTZ.AND P2, PT, |R0|.reuse, +INF , PT ;  /* 0x7f8000000000780b */ /* 0x040fe40003f5d200 */
[----:B------:R-:W-:Y:S02]  /*04b0*/  FSETP.NEU.FTZ.AND P1, PT, |R3|, +INF , PT ;  /* 0x7f8000000300780b */ /* 0x000fe40003f3d200 */
[----:B------:R-:W-:-:S11]  /*04c0*/  FSETP.NEU.FTZ.AND P0, PT, |R0|, +INF , PT ;  /* 0x7f8000000000780b */ /* 0x000fd60003f1d200 */
[----:B------:R-:W-:Y:S05]  /*04d0*/  @!P1 BRA !P2, `(.L_x_5) ;  /* 0x00000004002c9947 */ /* 0x000fea0005000000 */
[----:B------:R-:W-:-:S04]  /*04e0*/  LOP3.LUT P2, RZ, R8, 0x7fffffff, RZ, 0xc0, !PT ;  /* 0x7fffffff08ff7812 */ /* 0x000fc8000784c0ff */
[----:B------:R-:W-:-:S13]  /*04f0*/  PLOP3.LUT P1, PT, P1, P2, PT, 0x2f, 0xf2 ;  /* 0x0000000000f2781c */ /* 0x000fda0000f24577 */
[----:B------:R-:W-:Y:S05]  /*0500*/  @P1 BRA `(.L_x_6) ;  /* 0x0000000400181947 */ /* 0x000fea0003800000 */
[----:B------:R-:W-:-:S04]  /*0510*/  LOP3.LUT P1, RZ, R9, 0x7fffffff, RZ, 0xc0, !PT ;  /* 0x7fffffff09ff7812 */ /* 0x000fc8000782c0ff */
[----:B------:R-:W-:-:S13]  /*0520*/  PLOP3.LUT P0, PT, P0, P1, PT, 0x2f, 0xf2 ;  /* 0x0000000000f2781c */ /* 0x000fda0000702577 */
[----:B------:R-:W-:Y:S05]  /*0530*/  @P0 BRA `(.L_x_7) ;  /* 0x0000000400000947 */ /* 0x000fea0003800000 */
[----:B------:R-:W-:Y:S02]  /*0540*/  ISETP.GE.AND P0, PT, R11, RZ, PT ;  /* 0x000000ff0b00720c */ /* 0x000fe40003f06270 */
[----:B------:R-:W-:-:S11]  /*0550*/  ISETP.GE.AND P1, PT, R12, RZ, PT ;  /* 0x000000ff0c00720c */ /* 0x000fd60003f26270 */
[----:B------:R-:W-:Y:S02]  /*0560*/  @P0 IMAD.MOV.U32 R10, RZ, RZ, RZ ;  /* 0x000000ffff0a0224 */ /* 0x000fe400078e00ff */
[----:B------:R-:W-:Y:S01]  /*0570*/  @!P0 FFMA R8, R0, 1.84467440737095516160e+19, RZ ;  /* 0x5f80000000088823 */ /* 0x000fe200000000ff */
[----:B------:R-:W-:Y:S02]  /*0580*/  @!P0 IMAD.MOV.U32 R10, RZ, RZ, -0x40 ;  /* 0xffffffc0ff0a8424 */ /* 0x000fe400078e00ff */
[----:B------:R-:W-:Y:S02]  /*0590*/  @!P1 FFMA R9, R3, 1.84467440737095516160e+19, RZ ;  /* 0x5f80000003099823 */ /* 0x000fe400000000ff */
[----:B------:R-:W-:-:S07]  /*05a0*/  @!P1 VIADD R10, R10, 0x40 ;  /* 0x000000400a0a9836 */ /* 0x000fce0000000000 */
.L_x_3:
[----:B------:R-:W-:Y:S01]  /*05b0*/  LEA R0, R7, 0xc0800000, 0x17 ;  /* 0xc080000007007811 */ /* 0x000fe200078eb8ff */
[----:B------:R-:W-:Y:S01]  /*05c0*/  VIADD R5, R5, 0xffffff81 ;  /* 0xffffff8105057836 */ /* 0x000fe20000000000 */
[----:B------:R-:W-:Y:S03]  /*05d0*/  BSSY.RECONVERGENT B2, `(.L_x_8) ;  /* 0x0000035000027945 */ /* 0x000fe60003800200 */
[----:B------:R-:W-:Y:S02]  /*05e0*/  IMAD.IADD R9, R9, 0x1, -R0 ;  /* 0x0000000109097824 */ /* 0x000fe400078e0a00 */
[C---:B------:R-:W-:Y:S01]  /*05f0*/  IMAD R0, R5.reuse, -0x800000, R8 ;  /* 0xff80000005007824 */ /* 0x040fe200078e0208 */
[----:B------:R-:W-:Y:S01]  /*0600*/  IADD3 R5, PT, PT, R5, 0x7f, -R7 ;  /* 0x0000007f05057810 */ /* 0x000fe20007ffe807 */
[----:B------:R-:W0:Y:S01]  /*0610*/  MUFU.RCP R3, R9 ;  /* 0x0000000900037308 */ /* 0x000e220000001000 */
[----:B------:R-:W-:-:S03]  /*0620*/  FADD.FTZ R11, -R9, -RZ ;  /* 0x800000ff090b7221 */ /* 0x000fc60000010100 */
[----:B------:R-:W-:Y:S02]  /*0630*/  IMAD.IADD R5, R5, 0x1, R10 ;  /* 0x0000000105057824 */ /* 0x000fe400078e020a */
[----:B0-----:R-:W-:-:S04]  /*0640*/  FFMA R12, R3, R11, 1 ;  /* 0x3f800000030c7423 */ /* 0x001fc8000000000b */
[----:B------:R-:W-:-:S04]  /*0650*/  FFMA R12, R3, R12, R3 ;  /* 0x0000000c030c7223 */ /* 0x000fc80000000003 */
[----:B------:R-:W-:-:S04]  /*0660*/  FFMA R3, R0, R12, RZ ;  /* 0x0000000c00037223 */ /* 0x000fc800000000ff */
[----:B------:R-:W-:-:S04]  /*0670*/  FFMA R8, R11, R3, R0 ;  /* 0x000000030b087223 */ /* 0x000fc80000000000 */
[----:B------:R-:W-:-:S04]  /*0680*/  FFMA R13, R12, R8, R3 ;  /* 0x000000080c0d7223 */ /* 0x000fc80000000003 */
[----:B------:R-:W-:-:S04]  /*0690*/  FFMA R8, R11, R13, R0 ;  /* 0x0000000d0b087223 */ /* 0x000fc80000000000 */
[----:B------:R-:W-:-:S05]  /*06a0*/  FFMA R0, R12, R8, R13 ;  /* 0x000000080c007223 */ /* 0x000fca000000000d */
[----:B------:R-:W-:-:S04]  /*06b0*/  SHF.R.U32.HI R3, RZ, 0x17, R0 ;  /* 0x00000017ff037819 */ /* 0x000fc80000011600 */
[----:B------:R-:W-:-:S05]  /*06c0*/  LOP3.LUT R3, R3, 0xff, RZ, 0xc0, !PT ;  /* 0x000000ff03037812 */ /* 0x000fca00078ec0ff */
[----:B------:R-:W-:-:S04]  /*06d0*/  IMAD.IADD R7, R3, 0x1, R5 ;  /* 0x0000000103077824 */ /* 0x000fc800078e0205 */
[----:B------:R-:W-:-:S05]  /*06e0*/  VIADD R3, R7, 0xffffffff ;  /* 0xffffffff07037836 */ /* 0x000fca0000000000 */
[----:B------:R-:W-:-:S13]  /*06f0*/  ISETP.GE.U32.AND P0, PT, R3, 0xfe, PT ;  /* 0x000000fe0300780c */ /* 0x000fda0003f06070 */
[----:B------:R-:W-:Y:S05]  /*0700*/  @!P0 BRA `(.L_x_9) ;  /* 0x0000000000808947 */ /* 0x000fea0003800000 */
[----:B------:R-:W-:-:S13]  /*0710*/  ISETP.GT.AND P0, PT, R7, 0xfe, PT ;  /* 0x000000fe0700780c */ /* 0x000fda0003f04270 */
[----:B------:R-:W-:Y:S05]  /*0720*/  @P0 BRA `(.L_x_10) ;  /* 0x00000000006c0947 */ /* 0x000fea0003800000 */
[----:B------:R-:W-:-:S13]  /*0730*/  ISETP.GE.AND P0, PT, R7, 0x1, PT ;  /* 0x000000010700780c */ /* 0x000fda0003f06270 */
[----:B------:R-:W-:Y:S05]  /*0740*/  @P0 BRA `(.L_x_11) ;  /* 0x0000000000740947 */ /* 0x000fea0003800000 */
[----:B------:R-:W-:Y:S02]  /*0750*/  ISETP.GE.AND P0, PT, R7, -0x18, PT ;  /* 0xffffffe80700780c */ /* 0x000fe40003f06270 */
[----:B------:R-:W-:-:S11]  /*0760*/  LOP3.LUT R0, R0, 0x80000000, RZ, 0xc0, !PT ;  /* 0x8000000000007812 */ /* 0x000fd600078ec0ff */
[----:B------:R-:W-:Y:S05]  /*0770*/  @!P0 BRA `(.L_x_11) ;  /* 0x0000000000688947 */ /* 0x000fea0003800000 */
[CC--:B------:R-:W-:Y:S01]  /*0780*/  FFMA.RZ R3, R12.reuse, R8.reuse, R13 ;  /* 0x000000080c037223 */ /* 0x0c0fe2000000c00d */
[C---:B------:R-:W-:Y:S01]  /*0790*/  VIADD R10, R7.reuse, 0x20 ;  /* 0x00000020070a7836 */ /* 0x040fe20000000000 */
[C---:B------:R-:W-:Y:S02]  /*07a0*/  ISETP.NE.AND P2, PT, R7.reuse, RZ, PT ;  /* 0x000000ff0700720c */ /* 0x040fe40003f45270 */
[----:B------:R-:W-:Y:S01]  /*07b0*/  ISETP.NE.AND P1, PT, R7, RZ, PT ;  /* 0x000000ff0700720c */ /* 0x000fe20003f25270 */
[----:B------:R-:W-:Y:S01]  /*07c0*/  IMAD.MOV R7, RZ, RZ, -R7 ;  /* 0x000000ffff077224 */ /* 0x000fe200078e0a07 */
[----:B------:R-:W-:Y:S01]  /*07d0*/  LOP3.LUT R5, R3, 0x7fffff, RZ, 0xc0, !PT ;  /* 0x007fffff03057812 */ /* 0x000fe200078ec0ff */
[CCC-:B------:R-:W-:Y:S01]  /*07e0*/  FFMA.RP R3, R12.reuse, R8.reuse, R13.reuse ;  /* 0x000000080c037223 */ /* 0x1c0fe2000000800d */
[----:B------:R-:W-:Y:S02]  /*07f0*/  FFMA.RM R8, R12, R8, R13 ;  /* 0x000000080c087223 */ /* 0x000fe4000000400d */
[----:B------:R-:W-:-:S03]  /*0800*/  LOP3.LUT R5, R5, 0x800000, RZ, 0xfc, !PT ;  /* 0x0080000005057812 */ /* 0x000fc600078efcff */
[----:B------:R-:W-:Y:S02]  /*0810*/  FSETP.NEU.FTZ.AND P0, PT, R3, R8, PT ;  /* 0x000000080300720b */ /* 0x000fe40003f1d000 */
[----:B------:R-:W-:Y:S02]  /*0820*/  SHF.L.U32 R10, R5, R10, RZ ;  /* 0x0000000a050a7219 */ /* 0x000fe400000006ff */
[----:B------:R-:W-:Y:S02]  /*0830*/  SEL R8, R7, RZ, P2 ;  /* 0x000000ff07087207 */ /* 0x000fe40001000000 */
[----:B------:R-:W-:Y:S02]  /*0840*/  ISETP.NE.AND P1, PT, R10, RZ, P1 ;  /* 0x000000ff0a00720c */ /* 0x000fe40000f25270 */
[----:B------:R-:W-:Y:S02]  /*0850*/  SHF.R.U32.HI R8, RZ, R8, R5 ;  /* 0x00000008ff087219 */ /* 0x000fe40000011605 */
[----:B------:R-:W-:-:S02]  /*0860*/  PLOP3.LUT P0, PT, P0, P1, PT, 0xf8, 0x8f ;  /* 0x00000000008f781c */ /* 0x000fc40000703f70 */
[----:B------:R-:W-:Y:S02]  /*0870*/  SHF.R.U32.HI R10, RZ, 0x1, R8 ;  /* 0x00000001ff0a7819 */ /* 0x000fe40000011608 */
[----:B------:R-:W-:-:S04]  /*0880*/  SEL R3, RZ, 0x1, !P0 ;  /* 0x00000001ff037807 */ /* 0x000fc80004000000 */
[----:B------:R-:W-:-:S04]  /*0890*/  LOP3.LUT R3, R3, 0x1, R10, 0xf8, !PT ;  /* 0x0000000103037812 */ /* 0x000fc800078ef80a */
[----:B------:R-:W-:-:S05]  /*08a0*/  LOP3.LUT R3, R3, R8, RZ, 0xc0, !PT ;  /* 0x0000000803037212 */ /* 0x000fca00078ec0ff */
[----:B------:R-:W-:-:S05]  /*08b0*/  IMAD.IADD R3, R10, 0x1, R3 ;  /* 0x000000010a037824 */ /* 0x000fca00078e0203 */
[----:B------:R-:W-:Y:S01]  /*08c0*/  LOP3.LUT R0, R3, R0, RZ, 0xfc, !PT ;  /* 0x0000000003007212 */ /* 0x000fe200078efcff */
[----:B------:R-:W-:Y:S06]  /*08d0*/  BRA `(.L_x_11) ;  /* 0x0000000000107947 */ /* 0x000fec0003800000 */
.L_x_10:
[----:B------:R-:W-:-:S04]  /*08e0*/  LOP3.LUT R0, R0, 0x80000000, RZ, 0xc0, !PT ;  /* 0x8000000000007812 */ /* 0x000fc800078ec0ff */
[----:B------:R-:W-:Y:S01]  /*08f0*/  LOP3.LUT R0, R0, 0x7f800000, RZ, 0xfc, !PT ;  /* 0x7f80000000007812 */ /* 0x000fe200078efcff */
[----:B------:R-:W-:Y:S06]  /*0900*/  BRA `(.L_x_11) ;  /* 0x0000000000047947 */ /* 0x000fec0003800000 */
.L_x_9:
[----:B------:R-:W-:-:S07]  /*0910*/  IMAD R0, R5, 0x800000, R0 ;  /* 0x0080000005007824 */ /* 0x000fce00078e0200 */
.L_x_11:
[----:B------:R-:W-:Y:S05]  /*0920*/  BSYNC.RECONVERGENT B2 ;  /* 0x0000000000027941 */ /* 0x000fea0003800200 */
.L_x_8:
[----:B------:R-:W-:Y:S05]  /*0930*/  BRA `(.L_x_12) ;  /* 0x0000000000207947 */ /* 0x000fea0003800000 */
.L_x_7:
[----:B------:R-:W-:-:S04]  /*0940*/  LOP3.LUT R0, R9, 0x80000000, R8, 0x48, !PT ;  /* 0x8000000009007812 */ /* 0x000fc800078e4808 */
[----:B------:R-:W-:Y:S01]  /*0950*/  LOP3.LUT R0, R0, 0x7f800000, RZ, 0xfc, !PT ;  /* 0x7f80000000007812 */ /* 0x000fe200078efcff */
[----:B------:R-:W-:Y:S06]  /*0960*/  BRA `(.L_x_12) ;  /* 0x0000000000147947 */ /* 0x000fec0003800000 */
.L_x_6:
[----:B------:R-:W-:Y:S01]  /*0970*/  LOP3.LUT R0, R9, 0x80000000, R8, 0x48, !PT ;  /* 0x8000000009007812 */ /* 0x000fe200078e4808 */
[----:B------:R-:W-:Y:S06]  /*0980*/  BRA `(.L_x_12) ;  /* 0x00000000000c7947 */ /* 0x000fec0003800000 */
.L_x_5:
[----:B------:R-:W0:Y:S01]  /*0990*/  MUFU.RSQ R0, -QNAN ;  /* 0xffc0000000007908 */ /* 0x000e220000001400 */
[----:B------:R-:W-:Y:S05]  /*09a0*/  BRA `(.L_x_12) ;  /* 0x0000000000047947 */ /* 0x000fea0003800000 */
.L_x_4:
[----:B------:R-:W-:-:S07]  /*09b0*/  FADD.FTZ R0, R0, R3 ;  /* 0x0000000300007221 */ /* 0x000fce0000010000 */
.L_x_12:
[----:B------:R-:W-:Y:S05]  /*09c0*/  BSYNC.RECONVERGENT B1 ;  /* 0x0000000000017941 */ /* 0x000fea0003800200 */
.L_x_2:
[----:B------:R-:W-:-:S04]  /*09d0*/  IMAD.MOV.U32 R7, RZ, RZ, 0x0 ;  /* 0x00000000ff077424 */ /* 0x000fc800078e00ff */
[----:B0-----:R-:W-:Y:S05]  /*09e0*/  RET.REL.NODEC R6 `(_Z11calculate_vPfPKfS1_iiff) ;  /* 0xfffffff406847950 */ /* 0x001fea0003c3ffff */
.L_x_13:
[----:B------:R-:W-:-:S00]  /*09f0*/  BRA `(.L_x_13) ;  /* 0xfffffffc00fc7947 */ /* 0x000fc0000383ffff */
[----:B------:R-:W-:-:S00]  /*0a00*/  NOP ;  /* 0x0000000000007918 */ /* 0x000fc00000000000 */
[----:B------:R-:W-:-:S00]  /*0a10*/  NOP ;  /* 0x0000000000007918 */ /* 0x000fc00000000000 */
[----:B------:R-:W-:-:S00]  /*0a20*/  NOP ;  /* 0x0000000000007918 */ /* 0x000fc00000000000 */
[----:B------:R-:W-:-:S00]  /*0a30*/  NOP ;  /* 0x0000000000007918 */ /* 0x000fc00000000000 */
[----:B------:R-:W-:-:S00]  /*0a40*/  NOP ;  /* 0x0000000000007918 */ /* 0x000fc00000000000 */
[----:B------:R-:W-:-:S00]  /*0a50*/  NOP ;  /* 0x0000000000007918 */ /* 0x000fc00000000000 */
[----:B------:R-:W-:-:S00]  /*0a60*/  NOP ;  /* 0x0000000000007918 */ /* 0x000fc00000000000 */
[----:B------:R-:W-:-:S00]  /*0a70*/  NOP ;  /* 0x0000000000007918 */ /* 0x000fc00000000000 */
.L_x_182:


//--------------------- .text._Z11calculate_uPfPKfS1_iiff --------------------------
	.section	.text._Z11calculate_uPfPKfS1_iiff,"ax",@progbits
	.align	128
        .global         _Z11calculate_uPfPKfS1_iiff
        .type           _Z11calculate_uPfPKfS1_iiff,@function
        .size           _Z11calculate_uPfPKfS1_iiff,(.L_x_183 - _Z11calculate_uPfPKfS1_iiff)
        .other          _Z11calculate_uPfPKfS1_iiff,@"STO_CUDA_ENTRY STV_DEFAULT"
_Z11calculate_uPfPKfS1_iiff:
.text._Z11calculate_uPfPKfS1_iiff:
[----:B------:R-:W-:Y:S01]  /*0000*/  LDC R1, c[0x0][0x37c] ;  /* 0x0000df00ff017b82 */ /* 0x000fe20000000800 */
[----:B------:R-:W0:Y:S01]  /*0010*/  S2R R3, SR_TID.Y ;  /* 0x0000000000037919 */ /* 0x000e220000002200 */
[----:B------:R-:W1:Y:S01]  /*0020*/  LDCU UR8, c[0x0][0x360] ;  /* 0x00006c00ff0877ac */ /* 0x000e620008000800 */
[----:B------:R-:W0:Y:S01]  /*0030*/  S2R R0, SR_CTAID.Y ;  /* 0x0000000000007919 */ /* 0x000e220000002600 */
[----:B------:R-:W2:Y:S01]  /*0040*/  LDCU.64 UR4, c[0x0][0x398] ;  /* 0x00007300ff0477ac */ /* 0x000ea20008000a00 */
[----:B------:R-:W1:Y:S01]  /*0050*/  S2R R2, SR_TID.X ;  /* 0x0000000000027919 */ /* 0x000e620000002100 */
[----:B------:R-:W0:Y:S01]  /*0060*/  LDCU UR6, c[0x0][0x364] ;  /* 0x00006c80ff0677ac */ /* 0x000e220008000800 */
[----:B------:R-:W1:Y:S01]  /*0070*/  S2R R5, SR_CTAID.X ;  /* 0x0000000000057919 */ /* 0x000e620000002500 */
[----:B--2---:R-:W-:Y:S01]  /*0080*/  UIADD3 UR7, UPT, UPT, UR5, 0x1, URZ ;  /* 0x0000000105077890 */ /* 0x004fe2000fffe0ff */
[----:B0-----:R-:W-:Y:S01]  /*0090*/  IMAD R3, R0, UR6, R3 ;  /* 0x0000000600037c24 */ /* 0x001fe2000f8e0203 */
[----:B------:R-:W-:-:S04]  /*00a0*/  UIADD3 UR6, UPT, UPT, UR4, 0x1, URZ ;  /* 0x0000000104067890 */ /* 0x000fc8000fffe0ff */
[----:B------:R-:W-:Y:S01]  /*00b0*/  ISETP.GT.AND P0, PT, R3, UR7, PT ;  /* 0x0000000703007c0c */ /* 0x000fe2000bf04270 */
[----:B-1----:R-:W-:-:S05]  /*00c0*/  IMAD R2, R5, UR8, R2 ;  /* 0x0000000805027c24 */ /* 0x002fca000f8e0202 */
[----:B------:R-:W-:-:S13]  /*00d0*/  ISETP.GT.OR P0, PT, R2, UR6, P0 ;  /* 0x0000000602007c0c */ /* 0x000fda0008704670 */
[----:B------:R-:W-:Y:S05]  /*00e0*/  @P0 EXIT ;  /* 0x000000000000094d */ /* 0x000fea0003800000 */
[----:B------:R-:W-:-:S04]  /*00f0*/  ISETP.GE.AND P0, PT, R2, UR4, PT ;  /* 0x0000000402007c0c */ /* 0x000fc8000bf06270 */
[----:B------:R-:W-:-:S13]  /*0100*/  ISETP.LT.OR P0, PT, R2, 0x1, P0 ;  /* 0x000000010200780c */ /* 0x000fda0000701670 */
[----:B------:R-:W-:Y:S05]  /*0110*/  @P0 EXIT ;  /* 0x000000000000094d */ /* 0x000fea0003800000 */
[----:B------:R-:W-:-:S04]  /*0120*/  ISETP.GT.AND P0, PT, R3, UR5, PT ;  /* 0x0000000503007c0c */ /* 0x000fc8000bf04270 */
[----:B------:R-:W-:-:S13]  /*0130*/  ISETP.EQ.OR P0, PT, R3, RZ, P0 ;  /* 0x000000ff0300720c */ /* 0x000fda0000702670 */
[----:B------:R-:W-:Y:S05]  /*0140*/  @P0 EXIT ;  /* 0x000000000000094d */ /* 0x000fea0003800000 */
[----:B------:R-:W0:Y:S01]  /*0150*/  LDC.64 R6, c[0x0][0x388] ;  /* 0x0000e200ff067b82 */ /* 0x000e220000000a00 */
[----:B------:R-:W1:Y:S01]  /*0160*/  LDCU.64 UR6, c[0x0][0x358] ;  /* 0x00006b00ff0677ac */ /* 0x000e620008000a00 */
[----:B------:R-:W-:-:S06]  /*0170*/  UIADD3 UR4, UPT, UPT, UR4, 0x2, URZ ;  /* 0x0000000204047890 */ /* 0x000fcc000fffe0ff */
[----:B------:R-:W2:Y:S01]  /*0180*/  LDC.64 R4, c[0x0][0x390] ;  /* 0x0000e400ff047b82 */ /* 0x000ea20000000a00 */
[----:B------:R-:W-:-:S07]  /*0190*/  IMAD R2, R3, UR4, R2 ;  /* 0x0000000403027c24 */ /* 0x000fce000f8e0202 */
[----:B------:R-:W3:Y:S01]  /*01a0*/  LDC.64 R10, c[0x0][0x3a0] ;  /* 0x0000e800ff0a7b82 */ /* 0x000ee20000000a00 */
[----:B0-----:R-:W-:-:S05]  /*01b0*/  IMAD.WIDE R6, R2, 0x4, R6 ;  /* 0x0000000402067825 */ /* 0x001fca00078e0206 */
        /* <DEDUP_REMOVED lines=16> */
[----:B-----5:R-:W-:Y:S05]  /*02c0*/  CALL.REL.NOINC `($__internal_1_$__cuda_sm3x_div_rn_noftz_f32_slowpath) ;  /* 0x00000000001c7944 */ /* 0x020fea0003c00000 */
[----:B------:R-:W-:-:S07]  /*02d0*/  IMAD.MOV.U32 R3, RZ, RZ, R0 ;  /* 0x000000ffff037224 */ /* 0x000fce00078e0000 */
.L_x_15:
[----:B------:R-:W-:Y:S05]  /*02e0*/  BSYNC.RECONVERGENT B0 ;  /* 0x0000000000007941 */ /* 0x000fea0003800200 */
.L_x_14:
[----:B------:R-:W0:Y:S01]  /*02f0*/  LDC.64 R6, c[0x0][0x380] ;  /* 0x0000e000ff067b82 */ /* 0x000e220000000a00 */
[----:B-----5:R-:W-:Y:S01]  /*0300*/  FADD R5, R4, -R3 ;  /* 0x8000000304057221 */ /* 0x020fe20000000000 */
[----:B0-----:R-:W-:-:S05]  /*0310*/  IMAD.WIDE R2, R2, 0x4, R6 ;  /* 0x0000000402027825 */ /* 0x001fca00078e0206 */
[----:B------:R-:W-:Y:S01]  /*0320*/  STG.E desc[UR6][R2.64], R5 ;  /* 0x0000000502007986 */ /* 0x000fe2000c101906 */
[----:B------:R-:W-:Y:S05]  /*0330*/  EXIT ;  /* 0x000000000000794d */ /* 0x000fea0003800000 */
        .weak           $__internal_1_$__cuda_sm3x_div_rn_noftz_f32_slowpath
        .type           $__internal_1_$__cuda_sm3x_div_rn_noftz_f32_slowpath,@function
        .size           $__internal_1_$__cuda_sm3x_div_rn_noftz_f32_slowpath,(.L_x_183 - $__internal_1_$__cuda_sm3x_div_rn_noftz_f32_slowpath)
$__internal_1_$__cuda_sm3x_div_rn_noftz_f32_slowpath:
        /* <DEDUP_REMOVED lines=38> */
.L_x_17:
        /* <DEDUP_REMOVED lines=51> */
.L_x_24:
[----:B------:R-:W-:-:S04]  /*08d0*/  LOP3.LUT R0, R0, 0x80000000, RZ, 0xc0, !PT ;  /* 0x8000000000007812 */ /* 0x000fc800078ec0ff */
[----:B------:R-:W-:Y:S01]  /*08e0*/  LOP3.LUT R0, R0, 0x7f800000, RZ, 0xfc, !PT ;  /* 0x7f80000000007812 */ /* 0x000fe200078efcff */
[----:B------:R-:W-:Y:S06]  /*08f0*/  BRA `(.L_x_25) ;  /* 0x0000000000047947 */ /* 0x000fec0003800000 */
.L_x_23:
[----:B------:R-:W-:-:S07]  /*0900*/  IMAD R0, R5, 0x800000, R0 ;  /* 0x0080000005007824 */ /* 0x000fce00078e0200 */
.L_x_25:
[----:B------:R-:W-:Y:S05]  /*0910*/  BSYNC.RECONVERGENT B2 ;  /* 0x0000000000027941 */ /* 0x000fea0003800200 */
.L_x_22:
[----:B------:R-:W-:Y:S05]  /*0920*/  BRA `(.L_x_26) ;  /* 0x0000000000207947 */ /* 0x000fea0003800000 */
.L_x_21:
[----:B------:R-:W-:-:S04]  /*0930*/  LOP3.LUT R0, R9, 0x80000000, R8, 0x48, !PT ;  /* 0x8000000009007812 */ /* 0x000fc800078e4808 */
[----:B------:R-:W-:Y:S01]  /*0940*/  LOP3.LUT R0, R0, 0x7f800000, RZ, 0xfc, !PT ;  /* 0x7f80000000007812 */ /* 0x000fe200078efcff */
[----:B------:R-:W-:Y:S06]  /*0950*/  BRA `(.L_x_26) ;  /* 0x0000000000147947 */ /* 0x000fec0003800000 */
.L_x_20:
[----:B------:R-:W-:Y:S01]  /*0960*/  LOP3.LUT R0, R9, 0x80000000, R8, 0x48, !PT ;  /* 0x8000000009007812 */ /* 0x000fe200078e4808 */
[----:B------:R-:W-:Y:S06]  /*0970*/  BRA `(.L_x_26) ;  /* 0x00000000000c7947 */ /* 0x000fec0003800000 */
.L_x_19:
[----:B------:R-:W0:Y:S01]  /*0980*/  MUFU.RSQ R0, -QNAN ;  /* 0xffc0000000007908 */ /* 0x000e220000001400 */
[----:B------:R-:W-:Y:S05]  /*0990*/  BRA `(.L_x_26) ;  /* 0x0000000000047947 */ /* 0x000fea0003800000 */
.L_x_18:
[----:B------:R-:W-:-:S07]  /*09a0*/  FADD.FTZ R0, R0, R3 ;  /* 0x0000000300007221 */ /* 0x000fce0000010000 */
.L_x_26:
[----:B------:R-:W-:Y:S05]  /*09b0*/  BSYNC.RECONVERGENT B1 ;  /* 0x0000000000017941 */ /* 0x000fea0003800200 */
.L_x_16:
[----:B------:R-:W-:-:S04]  /*09c0*/  IMAD.MOV.U32 R7, RZ, RZ, 0x0 ;  /* 0x00000000ff077424 */ /* 0x000fc800078e00ff */
[----:B0-----:R-:W-:Y:S05]  /*09d0*/  RET.REL.NODEC R6 `(_Z11calculate_uPfPKfS1_iiff) ;  /* 0xfffffff406887950 */ /* 0x001fea0003c3ffff */
.L_x_27:
        /* <DEDUP_REMOVED lines=10> */
.L_x_183:


//--------------------- .text._Z16compute_residualPKfS0_iiffPf --------------------------
	.section	.text._Z16compute_residualPKfS0_iiffPf,"ax",@progbits
	.align	128
        .global         _Z16compute_residualPKfS0_iiffPf
        .type           _Z16compute_residualPKfS0_iiffPf,@function
        .size           _Z16compute_residualPKfS0_iiffPf,(.L_x_184 - _Z16compute_residualPKfS0_iiffPf)
        .other          _Z16compute_residualPKfS0_iiffPf,@"STO_CUDA_ENTRY STV_DEFAULT"
_Z16compute_residualPKfS0_iiffPf:
.text._Z16compute_residualPKfS0_iiffPf:
        /* <DEDUP_REMOVED lines=8> */
[----:B-1----:R-:W-:-:S02]  /*0080*/  VIADD R6, R11, 0x1 ;  /* 0x000000010b067836 */ /* 0x002fc40000000000 */
[----:B------:R-:W-:Y:S02]  /*0090*/  VIADD R5, R10, 0x1 ;  /* 0x000000010a057836 */ /* 0x000fe40000000000 */
[----:B0-----:R-:W-:-:S05]  /*00a0*/  IMAD R9, R2, UR5, R9 ;  /* 0x0000000502097c24 */ /* 0x001fca000f8e0209 */
[----:B------:R-:W-:Y:S01]  /*00b0*/  ISETP.GT.AND P0, PT, R9, R6, PT ;  /* 0x000000060900720c */ /* 0x000fe20003f04270 */
[----:B--2---:R-:W-:-:S05]  /*00c0*/  IMAD R7, R0, UR4, R7 ;  /* 0x0000000400077c24 */ /* 0x004fca000f8e0207 */
[----:B------:R-:W-:-:S13]  /*00d0*/  ISETP.GT.OR P0, PT, R7, R5, P0 ;  /* 0x000000050700720c */ /* 0x000fda0000704670 */
[----:B------:R-:W-:Y:S05]  /*00e0*/  @P0 EXIT ;  /* 0x000000000000094d */ /* 0x000fea0003800000 */
[----:B------:R-:W-:Y:S01]  /*00f0*/  ISETP.GT.AND P0, PT, R7, R10, PT ;  /* 0x0000000a0700720c */ /* 0x000fe20003f04270 */
[----:B------:R-:W0:Y:S01]  /*0100*/  LDCU.64 UR4, c[0x0][0x358] ;  /* 0x00006b00ff0477ac */ /* 0x000e220008000a00 */
[----:B------:R-:W-:Y:S01]  /*0110*/  ISETP.GT.AND P1, PT, R9, R11, PT ;  /* 0x0000000b0900720c */ /* 0x000fe20003f24270 */
[----:B------:R-:W-:Y:S01]  /*0120*/  BSSY.RECONVERGENT B0, `(.L_x_28) ;  /* 0x0000062000007945 */ /* 0x000fe20003800200 */
[----:B------:R-:W-:Y:S02]  /*0130*/  ISETP.LT.OR P0, PT, R7, 0x1, P0 ;  /* 0x000000010700780c */ /* 0x000fe40000701670 */
[----:B------:R-:W-:Y:S02]  /*0140*/  ISETP.EQ.OR P1, PT, R9, RZ, P1 ;  /* 0x000000ff0900720c */ /* 0x000fe40000f22670 */
[----:B------:R-:W-:Y:S02]  /*0150*/  IADD3 R4, PT, PT, R10, 0x2, RZ ;  /* 0x000000020a047810 */ /* 0x000fe40007ffe0ff */
[----:B------:R-:W-:-:S13]  /*0160*/  PLOP3.LUT P0, PT, P0, P1, PT, 0xf8, 0x8f ;  /* 0x00000000008f781c */ /* 0x000fda0000703f70 */
[----:B0-----:R-:W-:Y:S05]  /*0170*/  @P0 BRA `(.L_x_29) ;  /* 0x0000000400700947 */ /* 0x001fea0003800000 */
[----:B------:R-:W0:Y:S01]  /*0180*/  LDC.64 R12, c[0x0][0x380] ;  /* 0x0000e000ff0c7b82 */ /* 0x000e220000000a00 */
[----:B------:R-:W-:-:S07]  /*0190*/  IMAD R2, R9, R4, R7 ;  /* 0x0000000409027224 */ /* 0x000fce00078e0207 */
[----:B------:R-:W1:Y:S01]  /*01a0*/  LDC.64 R10, c[0x0][0x388] ;  /* 0x0000e200ff0a7b82 */ /* 0x000e620000000a00 */
[----:B------:R-:W-:-:S07]  /*01b0*/  IMAD R17, R9, R4, R4 ;  /* 0x0000000409117224 */ /* 0x000fce00078e0204 */
[----:B------:R-:W2:Y:S01]  /*01c0*/  LDC R23, c[0x0][0x398] ;  /* 0x0000e600ff177b82 */ /* 0x000ea20000000800 */
[----:B0-----:R-:W-:-:S05]  /*01d0*/  IMAD.WIDE R14, R2, 0x4, R12 ;  /* 0x00000004020e7825 */ /* 0x001fca00078e020c */
[----:B------:R-:W3:Y:S04]  /*01e0*/  LDG.E R8, desc[UR4][R14.64] ;  /* 0x000000040e087981 */ /* 0x000ee8000c1e1900 */
[----:B------:R-:W3:Y:S04]  /*01f0*/  LDG.E R21, desc[UR4][R14.64+0x4] ;  /* 0x000004040e157981 */ /* 0x000ee8000c1e1900 */
[----:B------:R2:W4:Y:S01]  /*0200*/  LDG.E R3, desc[UR4][R14.64+-0x4] ;  /* 0xfffffc040e037981 */ /* 0x000522000c1e1900 */
[C---:B------:R-:W-:Y:S02]  /*0210*/  IMAD R0, R4.reuse, -0x2, R17 ;  /* 0xfffffffe04007824 */ /* 0x040fe400078e0211 */
[----:B------:R-:W-:-:S04]  /*0220*/  IMAD.WIDE R16, R4, 0x4, R14 ;  /* 0x0000000404107825 */ /* 0x000fc800078e020e */
[----:B------:R-:W-:-:S04]  /*0230*/  IMAD.IADD R19, R7, 0x1, R0 ;  /* 0x0000000107137824 */ /* 0x000fc800078e0200 */
[----:B------:R-:W-:-:S04]  /*0240*/  IMAD.WIDE R12, R19, 0x4, R12 ;  /* 0x00000004130c7825 */ /* 0x000fc800078e020c */
[----:B-1----:R-:W-:Y:S02]  /*0250*/  IMAD.WIDE R18, R2, 0x4, R10 ;  /* 0x0000000402127825 */ /* 0x002fe400078e020a */
[----:B------:R-:W5:Y:S04]  /*0260*/  LDG.E R11, desc[UR4][R16.64] ;  /* 0x00000004100b7981 */ /* 0x000f68000c1e1900 */
[----:B------:R-:W5:Y:S01]  /*0270*/  LDG.E R10, desc[UR4][R18.64] ;  /* 0x00000004120a7981 */ /* 0x000f62000c1e1900 */
[----:B--2---:R-:W0:Y:S01]  /*0280*/  MUFU.RCP R14, R23 ;  /* 0x00000017000e7308 */ /* 0x004e220000001000 */
[----:B------:R-:W-:Y:S02]  /*0290*/  BSSY.RECONVERGENT B1, `(.L_x_30) ;  /* 0x0000010000017945 */ /* 0x000fe40003800200 */
[----:B------:R1:W5:Y:S01]  /*02a0*/  LDG.E R13, desc[UR4][R12.64] ;  /* 0x000000040c0d7981 */ /* 0x000362000c1e1900 */
[----:B0-----:R-:W-:-:S04]  /*02b0*/  FFMA R15, R14, -R23, 1 ;  /* 0x3f8000000e0f7423 */ /* 0x001fc80000000817 */
[----:B------:R-:W-:Y:S01]  /*02c0*/  FFMA R15, R14, R15, R14 ;  /* 0x0000000f0e0f7223 */ /* 0x000fe2000000000e */
[C---:B---3--:R-:W-:Y:S01]  /*02d0*/  FADD R0, -R8.reuse, R21 ;  /* 0x0000001508007221 */ /* 0x048fe20000000100 */
[----:B----4-:R-:W-:-:S04]  /*02e0*/  FADD R3, R8, -R3 ;  /* 0x8000000308037221 */ /* 0x010fc80000000000 */
[----:B------:R-:W-:-:S04]  /*02f0*/  FADD R0, R0, -R3 ;  /* 0x8000000300007221 */ /* 0x000fc80000000000 */
[----:B------:R-:W0:Y:S01]  /*0300*/  FCHK P0, R0, R23 ;  /* 0x0000001700007302 */ /* 0x000e220000000000 */
[----:B------:R-:W-:-:S04]  /*0310*/  FFMA R3, R0, R15, RZ ;  /* 0x0000000f00037223 */ /* 0x000fc800000000ff */
[----:B-1----:R-:W-:-:S04]  /*0320*/  FFMA R12, R3, -R23, R0 ;  /* 0x80000017030c7223 */ /* 0x002fc80000000000 */
[----:B------:R-:W-:Y:S01]  /*0330*/  FFMA R3, R15, R12, R3 ;  /* 0x0000000c0f037223 */ /* 0x000fe20000000003 */
[----:B0-----:R-:W-:Y:S06]  /*0340*/  @!P0 BRA `(.L_x_31) ;  /* 0x0000000000108947 */ /* 0x001fec0003800000 */
[----:B------:R-:W0:Y:S01]  /*0350*/  LDCU UR6, c[0x0][0x398] ;  /* 0x00007300ff0677ac */ /* 0x000e220008000800 */
[----:B------:R-:W-:Y:S01]  /*0360*/  MOV R14, 0x390 ;  /* 0x00000390000e7802 */ /* 0x000fe20000000f00 */
[----:B0-----:R-:W-:-:S07]  /*0370*/  IMAD.U32 R3, RZ, RZ, UR6 ;  /* 0x00000006ff037e24 */ /* 0x001fce000f8e00ff */
[----:B-----5:R-:W-:Y:S05]  /*0380*/  CALL.REL.NOINC `($__internal_2_$__cuda_sm3x_div_rn_noftz_f32_slowpath) ;  /* 0x0000000400187944 */ /* 0x020fea0003c00000 */
.L_x_31:
[----:B------:R-:W-:Y:S05]  /*0390*/  BSYNC.RECONVERGENT B1 ;  /* 0x0000000000017941 */ /* 0x000fea0003800200 */
.L_x_30:
[----:B------:R-:W0:Y:S01]  /*03a0*/  LDC R14, c[0x0][0x398] ;  /* 0x0000e600ff0e7b82 */ /* 0x000e220000000800 */
[----:B------:R-:W-:Y:S01]  /*03b0*/  BSSY.RECONVERGENT B1, `(.L_x_32) ;  /* 0x000000f000017945 */ /* 0x000fe20003800200 */
[----:B0-----:R-:W0:Y:S08]  /*03c0*/  MUFU.RCP R15, R14 ;  /* 0x0000000e000f7308 */ /* 0x001e300000001000 */
[----:B------:R-:W1:Y:S01]  /*03d0*/  FCHK P0, R3, R14 ;  /* 0x0000000e03007302 */ /* 0x000e620000000000 */
[----:B0-----:R-:W-:-:S04]  /*03e0*/  FFMA R0, R15, -R14, 1 ;  /* 0x3f8000000f007423 */ /* 0x001fc8000000080e */
[----:B------:R-:W-:-:S04]  /*03f0*/  FFMA R0, R15, R0, R15 ;  /* 0x000000000f007223 */ /* 0x000fc8000000000f */
[----:B------:R-:W-:-:S04]  /*0400*/  FFMA R12, R0, R3, RZ ;  /* 0x00000003000c7223 */ /* 0x000fc800000000ff */
[----:B------:R-:W-:-:S04]  /*0410*/  FFMA R15, R12, -R14, R3 ;  /* 0x8000000e0c0f7223 */ /* 0x000fc80000000003 */
[----:B------:R-:W-:Y:S01]  /*0420*/  FFMA R12, R0, R15, R12 ;  /* 0x0000000f000c7223 */ /* 0x000fe2000000000c */
[----:B-1----:R-:W-:Y:S06]  /*0430*/  @!P0 BRA `(.L_x_33) ;  /* 0x0000000000188947 */ /* 0x002fec0003800000 */
[----:B------:R-:W0:Y:S01]  /*0440*/  LDCU UR6, c[0x0][0x398] ;  /* 0x00007300ff0677ac */ /* 0x000e220008000800 */
[----:B------:R-:W-:Y:S02]  /*0450*/  MOV R0, R3 ;  /* 0x0000000300007202 */ /* 0x000fe40000000f00 */
[----:B------:R-:W-:Y:S01]  /*0460*/  MOV R14, 0x490 ;  /* 0x00000490000e7802 */ /* 0x000fe20000000f00 */
[----:B0-----:R-:W-:-:S07]  /*0470*/  IMAD.U32 R3, RZ, RZ, UR6 ;  /* 0x00000006ff037e24 */ /* 0x001fce000f8e00ff */
[----:B-----5:R-:W-:Y:S05]  /*0480*/  CALL.REL.NOINC `($__internal_2_$__cuda_sm3x_div_rn_noftz_f32_slowpath) ;  /* 0x0000000000d87944 */ /* 0x020fea0003c00000 */
[----:B------:R-:W-:-:S07]  /*0490*/  IMAD.MOV.U32 R12, RZ, RZ, R3 ;  /* 0x000000ffff0c7224 */ /* 0x000fce00078e0003 */
.L_x_33:
[----:B------:R-:W-:Y:S05]  /*04a0*/  BSYNC.RECONVERGENT B1 ;  /* 0x0000000000017941 */ /* 0x000fea0003800200 */
.L_x_32:
[----:B------:R-:W0:Y:S01]  /*04b0*/  LDC R15, c[0x0][0x39c] ;  /* 0x0000e700ff0f7b82 */ /* 0x000e220000000800 */
[C---:B-----5:R-:W-:Y:S01]  /*04c0*/  FADD R0, -R8.reuse, R11 ;  /* 0x0000000b08007221 */ /* 0x060fe20000000100 */
[----:B------:R-:W-:Y:S01]  /*04d0*/  FADD R13, R8, -R13 ;  /* 0x8000000d080d7221 */ /* 0x000fe20000000000 */
[----:B------:R-:W-:Y:S03]  /*04e0*/  BSSY.RECONVERGENT B1, `(.L_x_34) ;  /* 0x000000e000017945 */ /* 0x000fe60003800200 */
[----:B------:R-:W-:Y:S01]  /*04f0*/  FADD R0, R0, -R13 ;  /* 0x8000000d00007221 */ /* 0x000fe20000000000 */
        /* <DEDUP_REMOVED lines=9> */
[----:B------:R-:W-:Y:S02]  /*0590*/  MOV R14, 0x5c0 ;  /* 0x000005c0000e7802 */ /* 0x000fe40000000f00 */
[----:B0-----:R-:W-:-:S07]  /*05a0*/  MOV R3, UR6 ;  /* 0x0000000600037c02 */ /* 0x001fce0008000f00 */
[----:B------:R-:W-:Y:S05]  /*05b0*/  CALL.REL.NOINC `($__internal_2_$__cuda_sm3x_div_rn_noftz_f32_slowpath) ;  /* 0x00000000008c7944 */ /* 0x000fea0003c00000 */
.L_x_35:
[----:B------:R-:W-:Y:S05]  /*05c0*/  BSYNC.RECONVERGENT B1 ;  /* 0x0000000000017941 */ /* 0x000fea0003800200 */
.L_x_34:
        /* <DEDUP_REMOVED lines=11> */
[----:B------:R-:W-:Y:S01]  /*0680*/  IMAD.MOV.U32 R0, RZ, RZ, R3 ;  /* 0x000000ffff007224 */ /* 0x000fe200078e0003 */
[----:B------:R-:W-:Y:S01]  /*0690*/  MOV R14, 0x6c0 ;  /* 0x000006c0000e7802 */ /* 0x000fe20000000f00 */
[----:B0-----:R-:W-:-:S07]  /*06a0*/  IMAD.U32 R3, RZ, RZ, UR6 ;  /* 0x00000006ff037e24 */ /* 0x001fce000f8e00ff */
[----:B------:R-:W-:Y:S05]  /*06b0*/  CALL.REL.NOINC `($__internal_2_$__cuda_sm3x_div_rn_noftz_f32_slowpath) ;  /* 0x00000000004c7944 */ /* 0x000fea0003c00000 */
[----:B------:R-:W-:-:S07]  /*06c0*/  MOV R11, R3 ;  /* 0x00000003000b7202 */ /* 0x000fce0000000f00 */
.L_x_37:
[----:B------:R-:W-:Y:S05]  /*06d0*/  BSYNC.RECONVERGENT B1 ;  /* 0x0000000000017941 */ /* 0x000fea0003800200 */
.L_x_36:
[----:B------:R-:W0:Y:S01]  /*06e0*/  LDC.64 R14, c[0x0][0x3a0] ;  /* 0x0000e800ff0e7b82 */ /* 0x000e220000000a00 */
[----:B------:R-:W-:-:S04]  /*06f0*/  FADD R11, R11, R12 ;  /* 0x0000000c0b0b7221 */ /* 0x000fc80000000000 */
[----:B------:R-:W-:-:S04]  /*0700*/  FADD R10, -R10, R11 ;  /* 0x0000000b0a0a7221 */ /* 0x000fc80000000100 */
[----:B------:R-:W-:Y:S01]  /*0710*/  FMUL R11, R10, R10 ;  /* 0x0000000a0a0b7220 */ /* 0x000fe20000400000 */
[----:B0-----:R-:W-:-:S05]  /*0720*/  IMAD.WIDE R2, R2, 0x4, R14 ;  /* 0x0000000402027825 */ /* 0x001fca00078e020e */
[----:B------:R0:W-:Y:S02]  /*0730*/  STG.E desc[UR4][R2.64], R11 ;  /* 0x0000000b02007986 */ /* 0x0001e4000c101904 */
.L_x_29:
[----:B------:R-:W-:Y:S05]  /*0740*/  BSYNC.RECONVERGENT B0 ;  /* 0x0000000000007941 */ /* 0x000fea0003800200 */
.L_x_28:
[C---:B------:R-:W-:Y:S02]  /*0750*/  ISETP.NE.AND P0, PT, R9.reuse, RZ, PT ;  /* 0x000000ff0900720c */ /* 0x040fe40003f05270 */
[----:B------:R-:W-:Y:S02]  /*0760*/  ISETP.NE.AND P1, PT, R9, R6, PT ;  /* 0x000000060900720c */ /* 0x000fe40003f25270 */
[----:B------:R-:W-:-:S04]  /*0770*/  ISETP.NE.AND P0, PT, R7, RZ, P0 ;  /* 0x000000ff0700720c */ /* 0x000fc80000705270 */
[----:B------:R-:W-:-:S13]  /*0780*/  ISETP.NE.AND P0, PT, R7, R5, P0 ;  /* 0x000000050700720c */ /* 0x000fda0000705270 */
[----:B------:R-:W-:Y:S05]  /*0790*/  @P0 EXIT P1 ;  /* 0x000000000000094d */ /* 0x000fea0000800000 */
[----:B0-----:R-:W0:Y:S01]  /*07a0*/  LDC.64 R2, c[0x0][0x3a0] ;  /* 0x0000e800ff027b82 */ /* 0x001e220000000a00 */
[----:B------:R-:W-:-:S04]  /*07b0*/  IMAD R7, R9, R4, R7 ;  /* 0x0000000409077224 */ /* 0x000fc800078e0207 */
[----:B0-----:R-:W-:-:S05]  /*07c0*/  IMAD.WIDE R2, R7, 0x4, R2 ;  /* 0x0000000407027825 */ /* 0x001fca00078e0202 */
[----:B------:R-:W-:Y:S01]  /*07d0*/  STG.E desc[UR4][R2.64], RZ ;  /* 0x000000ff02007986 */ /* 0x000fe2000c101904 */
[----:B------:R-:W-:Y:S05]  /*07e0*/  EXIT ;  /* 0x000000000000794d */ /* 0x000fea0003800000 */
        .weak           $__internal_2_$__cuda_sm3x_div_rn_noftz_f32_slowpath
        .type           $__internal_2_$__cuda_sm3x_div_rn_noftz_f32_slowpath,@function
        .size           $__internal_2_$__cuda_sm3x_div_rn_noftz_f32_slowpath,(.L_x_184 - $__internal_2_$__cuda_sm3x_div_rn_noftz_f32_slowpath)
$__internal_2_$__cuda_sm3x_div_rn_noftz_f32_slowpath:
[----:B------:R-:W-:Y:S01]  /*07f0*/  SHF.R.U32.HI R15, RZ, 0x17, R3 ;  /* 0x00000017ff0f7819 */ /* 0x000fe20000011603 */
[----:B------:R-:W-:Y:S01]  /*0800*/  BSSY.RECONVERGENT B2, `(.L_x_38) ;  /* 0x0000062000027945 */ /* 0x000fe20003800200 */
[----:B------:R-:W-:Y:S02]  /*0810*/  SHF.R.U32.HI R16, RZ, 0x17, R0 ;  /* 0x00000017ff107819 */ /* 0x000fe40000011600 */
[----:B------:R-:W-:Y:S02]  /*0820*/  LOP3.LUT R15, R15, 0xff, RZ, 0xc0, !PT ;  /* 0x000000ff0f0f7812 */ /* 0x000fe400078ec0ff */
[----:B------:R-:W-:-:S03]  /*0830*/  LOP3.LUT R17, R16, 0xff, RZ, 0xc0, !PT ;  /* 0x000000ff10117812 */ /* 0x000fc600078ec0ff */
[----:B------:R-:W-:Y:S02]  /*0840*/  VIADD R19, R15, 0xffffffff ;  /* 0xffffffff0f137836 */ /* 0x000fe40000000000 */
[----:B------:R-:W-:-:S03]  /*0850*/  VIADD R18, R17, 0xffffffff ;  /* 0xffffffff11127836 */ /* 0x000fc60000000000 */
[----:B------:R-:W-:-:S04]  /*0860*/  ISETP.GT.U32.AND P0, PT, R19, 0xfd, PT ;  /* 0x000000fd1300780c */ /* 0x000fc80003f04070 */
[----:B------:R-:W-:-:S13]  /*0870*/  ISETP.GT.U32.OR P0, PT, R18, 0xfd, P0 ;  /* 0x000000fd1200780c */ /* 0x000fda0000704470 */
[----:B------:R-:W-:Y:S01]  /*0880*/  @!P0 MOV R16, RZ ;  /* 0x000000ff00108202 */ /* 0x000fe20000000f00 */
        /* <DEDUP_REMOVED lines=19> */
[----:B------:R-:W-:Y:S01]  /*09c0*/  @P0 IMAD.MOV.U32 R16, RZ, RZ, RZ ;  /* 0x000000ffff100224 */ /* 0x000fe200078e00ff */
[----:B------:R-:W-:Y:S01]  /*09d0*/  @!P0 MOV R16, 0xffffffc0 ;  /* 0xffffffc000108802 */ /* 0x000fe20000000f00 */
[----:B------:R-:W-:Y:S01]  /*09e0*/  @!P0 FFMA R0, R0, 1.84467440737095516160e+19, RZ ;  /* 0x5f80000000008823 */ /* 0x000fe200000000ff */
[----:B------:R-:W-:-:S03]  /*09f0*/  @!P1 FFMA R3, R3, 1.84467440737095516160e+19, RZ ;  /* 0x5f80000003039823 */ /* 0x000fc600000000ff */
[----:B------:R-:W-:-:S07]  /*0a00*/  @!P1 VIADD R16, R16, 0x40 ;  /* 0x0000004010109836 */ /* 0x000fce0000000000 */
.L_x_39:
[----:B------:R-:W-:Y:S01]  /*0a10*/  LEA R18, R15, 0xc0800000, 0x17 ;  /* 0xc08000000f127811 */ /* 0x000fe200078eb8ff */
[----:B------:R-:W-:Y:S01]  /*0a20*/  VIADD R17, R17, 0xffffff81 ;  /* 0xffffff8111117836 */ /* 0x000fe20000000000 */
[----:B------:R-:W-:Y:S02]  /*0a30*/  BSSY.RECONVERGENT B3, `(.L_x_44) ;  /* 0x0000035000037945 */ /* 0x000fe40003800200 */
[----:B------:R-:W-:Y:S01]  /*0a40*/  IADD3 R19, PT, PT, -R18, R3, RZ ;  /* 0x0000000312137210 */ /* 0x000fe20007ffe1ff */
[C---:B------:R-:W-:Y:S01]  /*0a50*/  IMAD R0, R17.reuse, -0x800000, R0 ;  /* 0xff80000011007824 */ /* 0x040fe200078e0200 */
[----:B------:R-:W-:Y:S02]  /*0a60*/  IADD3 R17, PT, PT, R17, 0x7f, -R15 ;  /* 0x0000007f11117810 */ /* 0x000fe40007ffe80f */
[----:B------:R-:W0:Y:S01]  /*0a70*/  MUFU.RCP R3, R19 ;  /* 0x0000001300037308 */ /* 0x000e220000001000 */
[----:B------:R-:W-:Y:S01]  /*0a80*/  FADD.FTZ R21, -R19, -RZ ;  /* 0x800000ff13157221 */ /* 0x000fe20000010100 */
[----:B------:R-:W-:-:S03]  /*0a90*/  IADD3 R17, PT, PT, R17, R16, RZ ;  /* 0x0000001011117210 */ /* 0x000fc60007ffe0ff */
        /* <DEDUP_REMOVED lines=9> */
[----:B------:R-:W-:-:S05]  /*0b30*/  IMAD.IADD R19, R15, 0x1, R17 ;  /* 0x000000010f137824 */ /* 0x000fca00078e0211 */
[----:B------:R-:W-:-:S04]  /*0b40*/  IADD3 R15, PT, PT, R19, -0x1, RZ ;  /* 0xffffffff130f7810 */ /* 0x000fc80007ffe0ff */
        /* <DEDUP_REMOVED lines=9> */
[-CC-:B------:R-:W-:Y:S01]  /*0be0*/  FFMA.RZ R15, R3, R21.reuse, R18.reuse ;  /* 0x00000015030f7223 */ /* 0x180fe2000000c012 */
[C---:B------:R-:W-:Y:S02]  /*0bf0*/  ISETP.NE.AND P2, PT, R19.reuse, RZ, PT ;  /* 0x000000ff1300720c */ /* 0x040fe40003f45270 */
[----:B------:R-:W-:Y:S02]  /*0c00*/  ISETP.NE.AND P1, PT, R19, RZ, PT ;  /* 0x000000ff1300720c */ /* 0x000fe40003f25270 */
[----:B------:R-:W-:Y:S01]  /*0c10*/  LOP3.LUT R16, R15, 0x7fffff, RZ, 0xc0, !PT ;  /* 0x007fffff0f107812 */ /* 0x000fe200078ec0ff */
[CCC-:B------:R-:W-:Y:S01]  /*0c20*/  FFMA.RP R15, R3.reuse, R21.reuse, R18.reuse ;  /* 0x00000015030f7223 */ /* 0x1c0fe20000008012 */
[----:B------:R-:W-:Y:S01]  /*0c30*/  FFMA.RM R18, R3, R21, R18 ;  /* 0x0000001503127223 */ /* 0x000fe20000004012 */
[C---:B------:R-:W-:Y:S01]  /*0c40*/  VIADD R3, R19.reuse, 0x20 ;  /* 0x0000002013037836 */ /* 0x040fe20000000000 */
[----:B------:R-:W-:Y:S02]  /*0c50*/  LOP3.LUT R16, R16, 0x800000, RZ, 0xfc, !PT ;  /* 0x0080000010107812 */ /* 0x000fe400078efcff */
[----:B------:R-:W-:-:S02]  /*0c60*/  IADD3 R17, PT, PT, -R19, RZ, RZ ;  /* 0x000000ff13117210 */ /* 0x000fc40007ffe1ff */
[----:B------:R-:W-:Y:S02]  /*0c70*/  SHF.L.U32 R3, R16, R3, RZ ;  /* 0x0000000310037219 */ /* 0x000fe400000006ff */
[----:B------:R-:W-:Y:S02]  /*0c80*/  FSETP.NEU.FTZ.AND P0, PT, R15, R18, PT ;  /* 0x000000120f00720b */ /* 0x000fe40003f1d000 */
        /* <DEDUP_REMOVED lines=11> */
.L_x_46:
[----:B------:R-:W-:-:S04]  /*0d40*/  LOP3.LUT R0, R0, 0x80000000, RZ, 0xc0, !PT ;  /* 0x8000000000007812 */ /* 0x000fc800078ec0ff */
[----:B------:R-:W-:Y:S01]  /*0d50*/  LOP3.LUT R0, R0, 0x7f800000, RZ, 0xfc, !PT ;  /* 0x7f80000000007812 */ /* 0x000fe200078efcff */
[----:B------:R-:W-:Y:S06]  /*0d60*/  BRA `(.L_x_47) ;  /* 0x0000000000047947 */ /* 0x000fec0003800000 */
.L_x_45:
[----:B------:R-:W-:-:S07]  /*0d70*/  LEA R0, R17, R0, 0x17 ;  /* 0x0000000011007211 */ /* 0x000fce00078eb8ff */
.L_x_47:
[----:B------:R-:W-:Y:S05]  /*0d80*/  BSYNC.RECONVERGENT B3 ;  /* 0x0000000000037941 */ /* 0x000fea0003800200 */
.L_x_44:
[----:B------:R-:W-:Y:S05]  /*0d90*/  BRA `(.L_x_48) ;  /* 0x0000000000207947 */ /* 0x000fea0003800000 */
.L_x_43:
[----:B------:R-:W-:-:S04]  /*0da0*/  LOP3.LUT R0, R3, 0x80000000, R0, 0x48, !PT ;  /* 0x8000000003007812 */ /* 0x000fc800078e4800 */
[----:B------:R-:W-:Y:S01]  /*0db0*/  LOP3.LUT R0, R0, 0x7f800000, RZ, 0xfc, !PT ;  /* 0x7f80000000007812 */ /* 0x000fe200078efcff */
[----:B------:R-:W-:Y:S06]  /*0dc0*/  BRA `(.L_x_48) ;  /* 0x0000000000147947 */ /* 0x000fec0003800000 */
.L_x_42:
[----:B------:R-:W-:Y:S01]  /*0dd0*/  LOP3.LUT R0, R3, 0x80000000, R0, 0x48, !PT ;  /* 0x8000000003007812 */ /* 0x000fe200078e4800 */
[----:B------:R-:W-:Y:S06]  /*0de0*/  BRA `(.L_x_48) ;  /* 0x00000000000c7947 */ /* 0x000fec0003800000 */
.L_x_41:
[----:B------:R-:W0:Y:S01]  /*0df0*/  MUFU.RSQ R0, -QNAN ;  /* 0xffc0000000007908 */ /* 0x000e220000001400 */
[----:B------:R-:W-:Y:S05]  /*0e00*/  BRA `(.L_x_48) ;  /* 0x0000000000047947 */ /* 0x000fea0003800000 */
.L_x_40:
[----:B------:R-:W-:-:S07]  /*0e10*/  FADD.FTZ R0, R0, R3 ;  /* 0x0000000300007221 */ /* 0x000fce0000010000 */
.L_x_48:
[----:B------:R-:W-:Y:S05]  /*0e20*/  BSYNC.RECONVERGENT B2 ;  /* 0x0000000000027941 */ /* 0x000fea0003800200 */
.L_x_38:
[----:B------:R-:W-:Y:S02]  /*0e30*/  HFMA2 R15, -RZ, RZ, 0, 0 ;  /* 0x00000000ff0f7431 */ /* 0x000fe400000001ff */
[----:B0-----:R-:W-:Y:S02]  /*0e40*/  IMAD.MOV.U32 R3, RZ, RZ, R0 ;  /* 0x000000ffff037224 */ /* 0x001fe400078e0000 */
[----:B------:R-:W-:Y:S05]  /*0e50*/  RET.REL.NODEC R14 `(_Z16compute_residualPKfS0_iiffPf) ;  /* 0xfffffff00e687950 */ /* 0x000fea0003c3ffff */
.L_x_49:
        /* <DEDUP_REMOVED lines=10> */
.L_x_184:


//--------------------- .text._Z16poisson_redblackPfPKfiifff --------------------------
	.section	.text._Z16poisson_redblackPfPKfiifff,"ax",@progbits
	.align	128
        .global         _Z16poisson_redblackPfPKfiifff
        .type           _Z16poisson_redblackPfPKfiifff,@function
        .size           _Z16poisson_redblackPfPKfiifff,(.L_x_186 - _Z16poisson_redblackPfPKfiifff)
        .other          _Z16poisson_redblackPfPKfiifff,@"STO_CUDA_ENTRY STV_DEFAULT"
_Z16poisson_redblackPfPKfiifff:
.text._Z16poisson_redblackPfPKfiifff:
        /* <DEDUP_REMOVED lines=15> */
[C---:B------:R-:W-:Y:S01]  /*00f0*/  ISETP.GT.AND P0, PT, R7.reuse, R4, PT ;  /* 0x000000040700720c */ /* 0x040fe20003f04270 */
[----:B------:R-:W0:Y:S01]  /*0100*/  LDCU.64 UR4, c[0x0][0x358] ;  /* 0x00006b00ff0477ac */ /* 0x000e220008000a00 */
[----:B------:R-:W-:Y:S01]  /*0110*/  BSSY.RECONVERGENT B0, `(.L_x_50) ;  /* 0x0000093000007945 */ /* 0x000fe20003800200 */
[----:B------:R-:W-:Y:S01]  /*0120*/  VIADD R9, R4, 0x2 ;  /* 0x0000000204097836 */ /* 0x000fe20000000000 */
[----:B------:R-:W-:-:S13]  /*0130*/  ISETP.GT.AND P0, PT, R7, RZ, !P0 ;  /* 0x000000ff0700720c */ /* 0x000fda0004704270 */
[----:B------:R-:W-:Y:S05]  /*0140*/  @!P0 BRA `(.L_x_51) ;  /* 0x00000008003c8947 */ /* 0x000fea0003800000 */
[----:B------:R-:W-:Y:S01]  /*0150*/  IMAD.IADD R0, R7, 0x1, R10 ;  /* 0x0000000107007824 */ /* 0x000fe200078e020a */
[----:B------:R-:W-:-:S04]  /*0160*/  ISETP.GT.AND P1, PT, R10, R5, PT ;  /* 0x000000050a00720c */ /* 0x000fc80003f24270 */
[----:B------:R-:W-:Y:S02]  /*0170*/  ISETP.EQ.OR P1, PT, R10, RZ, P1 ;  /* 0x000000ff0a00720c */ /* 0x000fe40000f22670 */
[----:B------:R-:W-:-:S04]  /*0180*/  LOP3.LUT R0, R0, 0x1, RZ, 0xc0, !PT ;  /* 0x0000000100007812 */ /* 0x000fc800078ec0ff */
[----:B------:R-:W-:-:S13]  /*0190*/  ISETP.EQ.U32.OR P1, PT, R0, 0x1, P1 ;  /* 0x000000010000780c */ /* 0x000fda0000f22470 */
[----:B------:R-:W-:Y:S05]  /*01a0*/  @P1 BRA `(.L_x_51) ;  /* 0x0000000800241947 */ /* 0x000fea0003800000 */
[----:B------:R-:W1:Y:S01]  /*01b0*/  LDC.64 R18, c[0x0][0x380] ;  /* 0x0000e000ff127b82 */ /* 0x000e620000000a00 */
[CC--:B------:R-:W-:Y:S01]  /*01c0*/  IMAD R0, R10.reuse, R9.reuse, R9 ;  /* 0x000000090a007224 */ /* 0x0c0fe200078e0209 */
[----:B------:R-:W2:Y:S01]  /*01d0*/  LDCU UR6, c[0x0][0x398] ;  /* 0x00007300ff0677ac */ /* 0x000ea20008000800 */
[----:B------:R-:W-:Y:S02]  /*01e0*/  IMAD R3, R10, R9, R7 ;  /* 0x000000090a037224 */ /* 0x000fe400078e0207 */
[----:B------:R-:W-:-:S03]  /*01f0*/  IMAD R0, R9, -0x2, R0 ;  /* 0xfffffffe09007824 */ /* 0x000fc600078e0200 */
[----:B------:R-:W3:Y:S01]  /*0200*/  LDC.64 R20, c[0x0][0x388] ;  /* 0x0000e200ff147b82 */ /* 0x000ee20000000a00 */
[----:B------:R-:W-:Y:S02]  /*0210*/  IMAD.IADD R11, R7, 0x1, R0 ;  /* 0x00000001070b7824 */ /* 0x000fe400078e0200 */
[----:B-1----:R-:W-:-:S04]  /*0220*/  IMAD.WIDE R16, R3, 0x4, R18 ;  /* 0x0000000403107825 */ /* 0x002fc800078e0212 */
[----:B------:R-:W-:Y:S01]  /*0230*/  IMAD.WIDE R18, R11, 0x4, R18 ;  /* 0x000000040b127825 */ /* 0x000fe200078e0212 */
[----:B0-----:R-:W5:Y:S03]  /*0240*/  LDG.E R14, desc[UR4][R16.64] ;  /* 0x00000004100e7981 */ /* 0x001f66000c1e1900 */
[----:B------:R-:W-:Y:S01]  /*0250*/  IMAD.WIDE R4, R9, 0x4, R16 ;  /* 0x0000000409047825 */ /* 0x000fe200078e0210 */
[----:B------:R-:W5:Y:S03]  /*0260*/  LDG.E R13, desc[UR4][R18.64] ;  /* 0x00000004120d7981 */ /* 0x000f66000c1e1900 */
[----:B---3--:R-:W-:Y:S01]  /*0270*/  IMAD.WIDE R20, R3, 0x4, R20 ;  /* 0x0000000403147825 */ /* 0x008fe200078e0214 */
[----:B------:R-:W5:Y:S04]  /*0280*/  LDG.E R12, desc[UR4][R4.64] ;  /* 0x00000004040c7981 */ /* 0x000f68000c1e1900 */
[----:B------:R-:W5:Y:S04]  /*0290*/  LDG.E R30, desc[UR4][R16.64+0x4] ;  /* 0x00000404101e7981 */ /* 0x000f68000c1e1900 */
[----:B------:R-:W5:Y:S01]  /*02a0*/  LDG.E R31, desc[UR4][R16.64+-0x4] ;  /* 0xfffffc04101f7981 */ /* 0x000f62000c1e1900 */
[----:B--2---:R-:W0:Y:S01]  /*02b0*/  F2F.F64.F32 R2, UR6 ;  /* 0x0000000600027d10 */ /* 0x004e220008201800 */
[----:B------:R-:W1:Y:S02]  /*02c0*/  LDCU UR6, c[0x0][0x3a0] ;  /* 0x00007400ff0677ac */ /* 0x000e640008000800 */
[----:B------:R2:W5:Y:S05]  /*02d0*/  LDG.E R11, desc[UR4][R20.64] ;  /* 0x00000004140b7981 */ /* 0x00056a000c1e1900 */
[----:B0-----:R-:W0:Y:S01]  /*02e0*/  MUFU.RCP64H R23, R3 ;  /* 0x0000000300177308 */ /* 0x001e220000001800 */
[----:B------:R-:W-:-:S06]  /*02f0*/  IADD3 R22, PT, PT, R3, 0x300402, RZ ;  /* 0x0030040203167810 */ /* 0x000fcc0007ffe0ff */
[----:B0-----:R-:W-:-:S08]  /*0300*/  DFMA R24, -R2, R22, 1 ;  /* 0x3ff000000218742b */ /* 0x001fd00000000116 */
[----:B------:R-:W-:Y:S01]  /*0310*/  DFMA R24, R24, R24, R24 ;  /* 0x000000181818722b */ /* 0x000fe20000000018 */
[----:B------:R-:W-:-:S07]  /*0320*/  FSETP.GEU.AND P1, PT, |R22|, 5.8789094863358348022e-39, PT ;  /* 0x004004021600780b */ /* 0x000fce0003f2e200 */
[----:B------:R-:W-:Y:S01]  /*0330*/  DFMA R24, R22, R24, R22 ;  /* 0x000000181618722b */ /* 0x000fe20000000016 */
[----:B-1----:R-:W0:Y:S07]  /*0340*/  F2F.F64.F32 R28, UR6 ;  /* 0x00000006001c7d10 */ /* 0x002e2e0008201800 */
[----:B--2---:R-:W-:-:S08]  /*0350*/  DFMA R20, -R2, R24, 1 ;  /* 0x3ff000000214742b */ /* 0x004fd00000000118 */
[----:B------:R-:W-:Y:S01]  /*0360*/  DFMA R20, R24, R20, R24 ;  /* 0x000000141814722b */ /* 0x000fe20000000018 */
[----:B0-----:R-:W-:Y:S10]  /*0370*/  @P1 BRA `(.L_x_52) ;  /* 0x0000000000181947 */ /* 0x001ff40003800000 */
[----:B------:R-:W-:Y:S01]  /*0380*/  LOP3.LUT R22, R3, 0x7fffffff, RZ, 0xc0, !PT ;  /* 0x7fffffff03167812 */ /* 0x000fe200078ec0ff */
[----:B------:R-:W-:Y:S01]  /*0390*/  IMAD.MOV.U32 R18, RZ, RZ, R2 ;  /* 0x000000ffff127224 */ /* 0x000fe200078e0002 */
[----:B------:R-:W-:Y:S01]  /*03a0*/  MOV R0, 0x3e0 ;  /* 0x000003e000007802 */ /* 0x000fe20000000f00 */
[----:B------:R-:W-:Y:S02]  /*03b0*/  IMAD.MOV.U32 R19, RZ, RZ, R3 ;  /* 0x000000ffff137224 */ /* 0x000fe400078e0003 */
[----:B------:R-:W-:-:S07]  /*03c0*/  VIADD R22, R22, 0xfff00000 ;  /* 0xfff0000016167836 */ /* 0x000fce0000000000 */
[----:B-----5:R-:W-:Y:S05]  /*03d0*/  CALL.REL.NOINC `($__internal_3_$__cuda_sm20_dblrcp_rn_slowpath_v3) ;  /* 0x0000000c00ec7944 */ /* 0x020fea0003c00000 */
.L_x_52:
[----:B------:R-:W0:Y:S01]  /*03e0*/  MUFU.RCP64H R5, R3 ;  /* 0x0000000300057308 */ /* 0x000e220000001800 */
[----:B------:R-:W-:Y:S01]  /*03f0*/  IMAD.MOV.U32 R4, RZ, RZ, 0x1 ;  /* 0x00000001ff047424 */ /* 0x000fe200078e00ff */
[----:B------:R-:W-:Y:S01]  /*0400*/  FSETP.GEU.AND P2, PT, |R21|, 6.5827683646048100446e-37, PT ;  /* 0x036000001500780b */ /* 0x000fe20003f4e200 */
[----:B------:R-:W-:Y:S04]  /*0410*/  BSSY.RECONVERGENT B1, `(.L_x_53) ;  /* 0x0000014000017945 */ /* 0x000fe80003800200 */
[----:B0-----:R-:W-:-:S08]  /*0420*/  DFMA R18, -R2, R4, 1 ;  /* 0x3ff000000212742b */ /* 0x001fd00000000104 */
[----:B------:R-:W-:-:S08]  /*0430*/  DFMA R18, R18, R18, R18 ;  /* 0x000000121212722b */ /* 0x000fd00000000012 */
[----:B------:R-:W-:-:S08]  /*0440*/  DFMA R18, R4, R18, R4 ;  /* 0x000000120412722b */ /* 0x000fd00000000004 */
[----:B------:R-:W-:-:S08]  /*0450*/  DFMA R4, -R2, R18, 1 ;  /* 0x3ff000000204742b */ /* 0x000fd00000000112 */
[----:B------:R-:W-:-:S08]  /*0460*/  DFMA R4, R18, R4, R18 ;  /* 0x000000041204722b */ /* 0x000fd00000000012 */
[----:B------:R-:W-:-:S08]  /*0470*/  DMUL R18, R4, R20 ;  /* 0x0000001404127228 */ /* 0x000fd00000000000 */
[----:B------:R-:W-:-:S08]  /*0480*/  DFMA R22, -R2, R18, R20 ;  /* 0x000000120216722b */ /* 0x000fd00000000114 */
[----:B------:R-:W-:-:S10]  /*0490*/  DFMA R4, R4, R22, R18 ;  /* 0x000000160404722b */ /* 0x000fd40000000012 */
[----:B------:R-:W-:-:S05]  /*04a0*/  FFMA R0, RZ, R3, R5 ;  /* 0x00000003ff007223 */ /* 0x000fca0000000005 */
[----:B------:R-:W-:-:S13]  /*04b0*/  FSETP.GT.AND P1, PT, |R0|, 1.469367938527859385e-39, PT ;  /* 0x001000000000780b */ /* 0x000fda0003f24200 */
[----:B------:R-:W-:Y:S05]  /*04c0*/  @P1 BRA P2, `(.L_x_54) ;  /* 0x0000000000201947 */ /* 0x000fea0001000000 */
[----:B------:R-:W-:Y:S01]  /*04d0*/  IMAD.MOV.U32 R18, RZ, RZ, R20 ;  /* 0x000000ffff127224 */ /* 0x000fe200078e0014 */
[----:B------:R-:W-:Y:S01]  /*04e0*/  MOV R19, R21 ;  /* 0x0000001500137202 */ /* 0x000fe20000000f00 */
[----:B------:R-:W-:Y:S01]  /*04f0*/  IMAD.MOV.U32 R22, RZ, RZ, R2 ;  /* 0x000000ffff167224 */ /* 0x000fe200078e0002 */
[----:B------:R-:W-:Y:S01]  /*0500*/  MOV R8, 0x530 ;  /* 0x0000053000087802 */ /* 0x000fe20000000f00 */
[----:B------:R-:W-:-:S07]  /*0510*/  IMAD.MOV.U32 R23, RZ, RZ, R3 ;  /* 0x000000ffff177224 */ /* 0x000fce00078e0003 */
[----:B-----5:R-:W-:Y:S05]  /*0520*/  CALL.REL.NOINC `($__internal_4_$__cuda_sm20_div_rn_f64_full) ;  /* 0x0000001000347944 */ /* 0x020fea0003c00000 */
[----:B------:R-:W-:Y:S02]  /*0530*/  IMAD.MOV.U32 R4, RZ, RZ, R0 ;  /* 0x000000ffff047224 */ /* 0x000fe400078e0000 */
[----:B------:R-:W-:-:S07]  /*0540*/  IMAD.MOV.U32 R5, RZ, RZ, R35 ;  /* 0x000000ffff057224 */ /* 0x000fce00078e0023 */
.L_x_54:
[----:B------:R-:W-:Y:S05]  /*0550*/  BSYNC.RECONVERGENT B1 ;  /* 0x0000000000017941 */ /* 0x000fea0003800200 */
.L_x_53:
[----:B------:R-:W0:Y:S02]  /*0560*/  LDCU UR6, c[0x0][0x39c] ;  /* 0x00007380ff0677ac */ /* 0x000e240008000800 */
[----:B0-----:R-:W0:Y:S08]  /*0570*/  F2F.F64.F32 R26, UR6 ;  /* 0x00000006001a7d10 */ /* 0x001e300008201800 */
[----:B0-----:R-:W0:Y:S01]  /*0580*/  MUFU.RCP64H R3, R27 ;  /* 0x0000001b00037308 */ /* 0x001e220000001800 */
[----:B------:R-:W-:-:S05]  /*0590*/  VIADD R2, R27, 0x300402 ;  /* 0x003004021b027836 */ /* 0x000fca0000000000 */
[----:B------:R-:W-:Y:S01]  /*05a0*/  FSETP.GEU.AND P1, PT, |R2|, 5.8789094863358348022e-39, PT ;  /* 0x004004020200780b */ /* 0x000fe20003f2e200 */
[----:B0-----:R-:W-:-:S08]  /*05b0*/  DFMA R18, -R26, R2, 1 ;  /* 0x3ff000001a12742b */ /* 0x001fd00000000102 */
[----:B------:R-:W-:-:S08]  /*05c0*/  DFMA R18, R18, R18, R18 ;  /* 0x000000121212722b */ /* 0x000fd00000000012 */
[----:B------:R-:W-:-:S08]  /*05d0*/  DFMA R18, R2, R18, R2 ;  /* 0x000000120212722b */ /* 0x000fd00000000002 */
[----:B------:R-:W-:-:S08]  /*05e0*/  DFMA R20, -R26, R18, 1 ;  /* 0x3ff000001a14742b */ /* 0x000fd00000000112 */
[----:B------:R-:W-:Y:S01]  /*05f0*/  DFMA R20, R18, R20, R18 ;  /* 0x000000141214722b */ /* 0x000fe20000000012 */
[----:B------:R-:W-:Y:S10]  /*0600*/  @P1 BRA `(.L_x_55) ;  /* 0x0000000000181947 */ /* 0x000ff40003800000 */
[----:B------:R-:W-:Y:S01]  /*0610*/  LOP3.LUT R22, R27, 0x7fffffff, RZ, 0xc0, !PT ;  /* 0x7fffffff1b167812 */ /* 0x000fe200078ec0ff */
[----:B------:R-:W-:Y:S01]  /*0620*/  IMAD.MOV.U32 R19, RZ, RZ, R27 ;  /* 0x000000ffff137224 */ /* 0x000fe200078e001b */
[----:B------:R-:W-:Y:S02]  /*0630*/  MOV R18, R26 ;  /* 0x0000001a00127202 */ /* 0x000fe40000000f00 */
[----:B------:R-:W-:Y:S01]  /*0640*/  MOV R0, 0x670 ;  /* 0x0000067000007802 */ /* 0x000fe20000000f00 */
[----:B------:R-:W-:-:S07]  /*0650*/  VIADD R22, R22, 0xfff00000 ;  /* 0xfff0000016167836 */ /* 0x000fce0000000000 */
[----:B-----5:R-:W-:Y:S05]  /*0660*/  CALL.REL.NOINC `($__internal_3_$__cuda_sm20_dblrcp_rn_slowpath_v3) ;  /* 0x0000000c00487944 */ /* 0x020fea0003c00000 */
.L_x_55:
        /* <DEDUP_REMOVED lines=23> */
.L_x_57:
[----:B------:R-:W-:Y:S05]  /*07e0*/  BSYNC.RECONVERGENT B1 ;  /* 0x0000000000017941 */ /* 0x000fea0003800200 */
.L_x_56:
[----:B------:R-:W-:Y:S01]  /*07f0*/  DADD R22, R2, R4 ;  /* 0x0000000002167229 */ /* 0x000fe20000000004 */
[----:B------:R-:W-:Y:S01]  /*0800*/  IMAD.MOV.U32 R18, RZ, RZ, 0x1 ;  /* 0x00000001ff127424 */ /* 0x000fe200078e00ff */
[----:B------:R-:W0:Y:S01]  /*0810*/  LDCU UR6, c[0x0][0x3a0] ;  /* 0x00007400ff0677ac */ /* 0x000e220008000800 */
[----:B------:R-:W-:Y:S01]  /*0820*/  FSETP.GEU.AND P2, PT, |R29|, 6.5827683646048100446e-37, PT ;  /* 0x036000001d00780b */ /* 0x000fe20003f4e200 */
[----:B-----5:R-:W-:Y:S01]  /*0830*/  F2F.F64.F32 R14, R14 ;  /* 0x0000000e000e7310 */ /* 0x020fe20000201800 */
[----:B------:R-:W-:Y:S03]  /*0840*/  BSSY.RECONVERGENT B1, `(.L_x_58) ;  /* 0x0000013000017945 */ /* 0x000fe60003800200 */
[----:B------:R-:W-:-:S06]  /*0850*/  DADD R22, R22, R22 ;  /* 0x0000000016167229 */ /* 0x000fcc0000000016 */
[----:B------:R-:W1:Y:S02]  /*0860*/  MUFU.RCP64H R19, R23 ;  /* 0x0000001700137308 */ /* 0x000e640000001800 */
[----:B-1----:R-:W-:-:S08]  /*0870*/  DFMA R20, -R22, R18, 1 ;  /* 0x3ff000001614742b */ /* 0x002fd00000000112 */
[----:B------:R-:W-:-:S08]  /*0880*/  DFMA R20, R20, R20, R20 ;  /* 0x000000141414722b */ /* 0x000fd00000000014 */
[----:B------:R-:W-:-:S08]  /*0890*/  DFMA R20, R18, R20, R18 ;  /* 0x000000141214722b */ /* 0x000fd00000000012 */
[----:B------:R-:W-:-:S08]  /*08a0*/  DFMA R18, -R22, R20, 1 ;  /* 0x3ff000001612742b */ /* 0x000fd00000000114 */
[----:B------:R-:W-:-:S08]  /*08b0*/  DFMA R18, R20, R18, R20 ;  /* 0x000000121412722b */ /* 0x000fd00000000014 */
[----:B------:R-:W-:-:S08]  /*08c0*/  DMUL R34, R28, R18 ;  /* 0x000000121c227228 */ /* 0x000fd00000000000 */
[----:B------:R-:W-:-:S08]  /*08d0*/  DFMA R20, -R22, R34, R28 ;  /* 0x000000221614722b */ /* 0x000fd0000000011c */
[----:B------:R-:W-:Y:S01]  /*08e0*/  DFMA R34, R18, R20, R34 ;  /* 0x000000141222722b */ /* 0x000fe20000000022 */
[----:B0-----:R-:W0:Y:S09]  /*08f0*/  F2F.F64.F32 R18, UR6 ;  /* 0x0000000600127d10 */ /* 0x001e320008201800 */
[----:B------:R-:W-:-:S05]  /*0900*/  FFMA R0, RZ, R23, R35 ;  /* 0x00000017ff007223 */ /* 0x000fca0000000023 */
[----:B------:R-:W-:Y:S01]  /*0910*/  FSETP.GT.AND P1, PT, |R0|, 1.469367938527859385e-39, PT ;  /* 0x001000000000780b */ /* 0x000fe20003f24200 */
[----:B0-----:R-:W-:-:S12]  /*0920*/  DADD R28, -R18, 1 ;  /* 0x3ff00000121c7429 */ /* 0x001fd80000000100 */
[----:B------:R-:W-:Y:S05]  /*0930*/  @P1 BRA P2, `(.L_x_59) ;  /* 0x00000000000c1947 */ /* 0x000fea0001000000 */
[----:B------:R-:W-:-:S07]  /*0940*/  MOV R8, 0x960 ;  /* 0x0000096000087802 */ /* 0x000fce0000000f00 */
[----:B------:R-:W-:Y:S05]  /*0950*/  CALL.REL.NOINC `($__internal_4_$__cuda_sm20_div_rn_f64_full) ;  /* 0x0000000c00287944 */ /* 0x000fea0003c00000 */
[----:B------:R-:W-:-:S07]  /*0960*/  IMAD.MOV.U32 R34, RZ, RZ, R0 ;  /* 0x000000ffff227224 */ /* 0x000fce00078e0000 */
.L_x_59:
[----:B------:R-:W-:Y:S05]  /*0970*/  BSYNC.RECONVERGENT B1 ;  /* 0x0000000000017941 */ /* 0x000fea0003800200 */
.L_x_58:
[----:B------:R-:W-:Y:S01]  /*0980*/  FADD R0, R12, R13 ;  /* 0x0000000d0c007221 */ /* 0x000fe20000000000 */
[----:B------:R-:W-:-:S03]  /*0990*/  FADD R30, R30, R31 ;  /* 0x0000001f1e1e7221 */ /* 0x000fc60000000000 */
[----:B------:R-:W0:Y:S08]  /*09a0*/  F2F.F64.F32 R18, R0 ;  /* 0x0000000000127310 */ /* 0x000e300000201800 */
[----:B------:R-:W1:Y:S01]  /*09b0*/  F2F.F64.F32 R12, R30 ;  /* 0x0000001e000c7310 */ /* 0x000e620000201800 */
[----:B0-----:R-:W-:-:S07]  /*09c0*/  DMUL R18, R18, R2 ;  /* 0x0000000212127228 */ /* 0x001fce0000000000 */
[----:B------:R-:W0:Y:S01]  /*09d0*/  F2F.F64.F32 R2, R11 ;  /* 0x0000000b00027310 */ /* 0x000e220000201800 */
[----:B-1----:R-:W-:-:S08]  /*09e0*/  DFMA R12, R12, R4, R18 ;  /* 0x000000040c0c722b */ /* 0x002fd00000000012 */
[----:B0-----:R-:W-:-:S08]  /*09f0*/  DADD R2, R12, -R2 ;  /* 0x000000000c027229 */ /* 0x001fd00000000802 */
[----:B------:R-:W-:-:S08]  /*0a00*/  DMUL R2, R2, R34 ;  /* 0x0000002202027228 */ /* 0x000fd00000000000 */
[----:B------:R-:W-:-:S10]  /*0a10*/  DFMA R2, R14, R28, R2 ;  /* 0x0000001c0e02722b */ /* 0x000fd40000000002 */
[----:B------:R-:W0:Y:S02]  /*0a20*/  F2F.F32.F64 R3, R2 ;  /* 0x0000000200037310 */ /* 0x000e240000301000 */
[----:B0-----:R1:W-:Y:S02]  /*0a30*/  STG.E desc[UR4][R16.64], R3 ;  /* 0x0000000310007986 */ /* 0x0013e4000c101904 */
.L_x_51:
[----:B0-----:R-:W-:Y:S05]  /*0a40*/  BSYNC.RECONVERGENT B0 ;  /* 0x0000000000007941 */ /* 0x001fea0003800200 */
.L_x_50:
[----:B------:R-:W-:Y:S06]  /*0a50*/  BAR.SYNC.DEFER_BLOCKING 0x0 ;  /* 0x0000000000007b1d */ /* 0x000fec0000010000 */
[----:B------:R-:W-:Y:S05]  /*0a60*/  @!P0 EXIT ;  /* 0x000000000000894d */ /* 0x000fea0003800000 */
[----:B------:R-:W0:Y:S02]  /*0a70*/  LDCU UR6, c[0x0][0x394] ;  /* 0x00007280ff0677ac */ /* 0x000e240008000800 */
[----:B0-----:R-:W-:-:S04]  /*0a80*/  ISETP.GT.AND P0, PT, R10, UR6, PT ;  /* 0x000000060a007c0c */ /* 0x001fc8000bf04270 */
[----:B------:R-:W-:-:S13]  /*0a90*/  ISETP.EQ.OR P0, PT, R10, RZ, P0 ;  /* 0x000000ff0a00720c */ /* 0x000fda0000702670 */
[----:B------:R-:W-:Y:S05]  /*0aa0*/  @P0 EXIT ;  /* 0x000000000000094d */ /* 0x000fea0003800000 */
[----:B------:R-:W-:-:S04]  /*0ab0*/  IADD3 R0, PT, PT, R7, R10, RZ ;  /* 0x0000000a07007210 */ /* 0x000fc80007ffe0ff */
[----:B------:R-:W-:-:S04]  /*0ac0*/  LOP3.LUT R0, R0, 0x1, RZ, 0xc0, !PT ;  /* 0x0000000100007812 */ /* 0x000fc800078ec0ff */
[----:B------:R-:W-:-:S13]  /*0ad0*/  ISETP.NE.U32.AND P0, PT, R0, 0x1, PT ;  /* 0x000000010000780c */ /* 0x000fda0003f05070 */
[----:B------:R-:W-:Y:S05]  /*0ae0*/  @P0 EXIT ;  /* 0x000000000000094d */ /* 0x000fea0003800000 */
[----:B------:R-:W0:Y:S01]  /*0af0*/  LDC.64 R4, c[0x0][0x380] ;  /* 0x0000e000ff047b82 */ /* 0x000e220000000a00 */
[CC--:B------:R-:W-:Y:S01]  /*0b00*/  IMAD R0, R10.reuse, R9.reuse, R9 ;  /* 0x000000090a007224 */ /* 0x0c0fe200078e0209 */
[----:B------:R-:W2:Y:S01]  /*0b10*/  LDCU UR6, c[0x0][0x398] ;  /* 0x00007300ff0677ac */ /* 0x000ea20008000800 */
[----:B-1----:R-:W-:Y:S02]  /*0b20*/  IMAD R17, R10, R9, R7 ;  /* 0x000000090a117224 */ /* 0x002fe400078e0207 */
[----:B------:R-:W-:-:S03]  /*0b30*/  IMAD R0, R9, -0x2, R0 ;  /* 0xfffffffe09007824 */ /* 0x000fc600078e0200 */
[----:B------:R-:W1:Y:S01]  /*0b40*/  LDC.64 R12, c[0x0][0x388] ;  /* 0x0000e200ff0c7b82 */ /* 0x000e620000000a00 */
[----:B------:R-:W-:Y:S02]  /*0b50*/  IMAD.IADD R7, R7, 0x1, R0 ;  /* 0x0000000107077824 */ /* 0x000fe400078e0200 */
[----:B0-----:R-:W-:-:S04]  /*0b60*/  IMAD.WIDE R2, R17, 0x4, R4 ;  /* 0x0000000411027825 */ /* 0x001fc800078e0204 */
[----:B-1----:R-:W-:-:S04]  /*0b70*/  IMAD.WIDE R16, R17, 0x4, R12 ;  /* 0x0000000411107825 */ /* 0x002fc800078e020c */
[----:B------:R-:W-:Y:S01]  /*0b80*/  IMAD.WIDE R12, R9, 0x4, R2 ;  /* 0x00000004090c7825 */ /* 0x000fe200078e0202 */
[----:B--2---:R-:W0:Y:S01]  /*0b90*/  F2F.F64.F32 R14, UR6 ;  /* 0x00000006000e7d10 */ /* 0x004e220008201800 */
[----:B------:R-:W1:Y:S01]  /*0ba0*/  LDCU UR6, c[0x0][0x3a0] ;  /* 0x00007400ff0677ac */ /* 0x000e620008000800 */
[----:B------:R-:W5:Y:S01]  /*0bb0*/  LDG.E R11, desc[UR4][R16.64] ;  /* 0x00000004100b7981 */ /* 0x000f62000c1e1900 */
[----:B------:R-:W-:-:S03]  /*0bc0*/  IMAD.WIDE R8, R7, 0x4, R4 ;  /* 0x0000000407087825 */ /* 0x000fc600078e0204 */
[----:B------:R-:W5:Y:S04]  /*0bd0*/  LDG.E R7, desc[UR4][R2.64] ;  /* 0x0000000402077981 */ /* 0x000f68000c1e1900 */
[----:B------:R-:W5:Y:S04]  /*0be0*/  LDG.E R9, desc[UR4][R8.64] ;  /* 0x0000000408097981 */ /* 0x000f68000c1e1900 */
[----:B------:R-:W5:Y:S04]  /*0bf0*/  LDG.E R5, desc[UR4][R2.64+0x4] ;  /* 0x0000040402057981 */ /* 0x000f68000c1e1900 */
[----:B------:R-:W5:Y:S01]  /*0c00*/  LDG.E R4, desc[UR4][R2.64+-0x4] ;  /* 0xfffffc0402047981 */ /* 0x000f62000c1e1900 */
[----:B0-----:R-:W0:Y:S01]  /*0c10*/  MUFU.RCP64H R19, R15 ;  /* 0x0000000f00137308 */ /* 0x001e220000001800 */
[----:B------:R-:W-:-:S02]  /*0c20*/  VIADD R18, R15, 0x300402 ;  /* 0x003004020f127836 */ /* 0x000fc40000000000 */
[----:B------:R1:W5:Y:S04]  /*0c30*/  LDG.E R10, desc[UR4][R12.64] ;  /* 0x000000040c0a7981 */ /* 0x000368000c1e1900 */
[----:B0-----:R-:W-:-:S08]  /*0c40*/  DFMA R20, -R14, R18, 1 ;  /* 0x3ff000000e14742b */ /* 0x001fd00000000112 */
[----:B------:R-:W-:Y:S01]  /*0c50*/  DFMA R20, R20, R20, R20 ;  /* 0x000000141414722b */ /* 0x000fe20000000014 */
[----:B------:R-:W-:-:S07]  /*0c60*/  FSETP.GEU.AND P0, PT, |R18|, 5.8789094863358348022e-39, PT ;  /* 0x004004021200780b */ /* 0x000fce0003f0e200 */
[----:B------:R-:W-:Y:S01]  /*0c70*/  DFMA R20, R18, R20, R18 ;  /* 0x000000141214722b */ /* 0x000fe20000000012 */
[----:B-1----:R-:W0:Y:S07]  /*0c80*/  F2F.F64.F32 R12, UR6 ;  /* 0x00000006000c7d10 */ /* 0x002e2e0008201800 */
[----:B------:R-:W-:-:S08]  /*0c90*/  DFMA R16, -R14, R20, 1 ;  /* 0x3ff000000e10742b */ /* 0x000fd00000000114 */
        /* <DEDUP_REMOVED lines=8> */
.L_x_60:
[----:B------:R-:W0:Y:S01]  /*0d20*/  MUFU.RCP64H R17, R15 ;  /* 0x0000000f00117308 */ /* 0x000e220000001800 */
[----:B------:R-:W-:Y:S01]  /*0d30*/  MOV R16, 0x1 ;  /* 0x0000000100107802 */ /* 0x000fe20000000f00 */
[----:B------:R-:W-:Y:S01]  /*0d40*/  BSSY.RECONVERGENT B0, `(.L_x_61) ;  /* 0x0000015000007945 */ /* 0x000fe20003800200 */
[----:B------:R-:W-:-:S04]  /*0d50*/  FSETP.GEU.AND P1, PT, |R21|, 6.5827683646048100446e-37, PT ;  /* 0x036000001500780b */ /* 0x000fc80003f2e200 */
        /* <DEDUP_REMOVED lines=12> */
[----:B------:R-:W-:Y:S01]  /*0e20*/  MOV R8, 0xe70 ;  /* 0x00000e7000087802 */ /* 0x000fe20000000f00 */
[----:B------:R-:W-:Y:S02]  /*0e30*/  IMAD.MOV.U32 R19, RZ, RZ, R21 ;  /* 0x000000ffff137224 */ /* 0x000fe400078e0015 */
[----:B------:R-:W-:Y:S02]  /*0e40*/  IMAD.MOV.U32 R22, RZ, RZ, R14 ;  /* 0x000000ffff167224 */ /* 0x000fe400078e000e */
[----:B------:R-:W-:-:S07]  /*0e50*/  IMAD.MOV.U32 R23, RZ, RZ, R15 ;  /* 0x000000ffff177224 */ /* 0x000fce00078e000f */
[----:B-----5:R-:W-:Y:S05]  /*0e60*/  CALL.REL.NOINC `($__internal_4_$__cuda_sm20_div_rn_f64_full) ;  /* 0x0000000400e47944 */ /* 0x020fea0003c00000 */
[----:B------:R-:W-:Y:S01]  /*0e70*/  MOV R16, R0 ;  /* 0x0000000000107202 */ /* 0x000fe20000000f00 */
[----:B------:R-:W-:-:S07]  /*0e80*/  IMAD.MOV.U32 R17, RZ, RZ, R35 ;  /* 0x000000ffff117224 */ /* 0x000fce00078e0023 */
.L_x_62:
[----:B------:R-:W-:Y:S05]  /*0e90*/  BSYNC.RECONVERGENT B0 ;  /* 0x0000000000007941 */ /* 0x000fea0003800200 */
.L_x_61:
        /* <DEDUP_REMOVED lines=13> */
[----:B------:R-:W-:Y:S01]  /*0f70*/  MOV R0, 0xfb0 ;  /* 0x00000fb000007802 */ /* 0x000fe20000000f00 */
[----:B------:R-:W-:Y:S01]  /*0f80*/  IMAD.MOV.U32 R19, RZ, RZ, R27 ;  /* 0x000000ffff137224 */ /* 0x000fe200078e001b */
[----:B------:R-:W-:-:S07]  /*0f90*/  IADD3 R22, PT, PT, R22, -0x100000, RZ ;  /* 0xfff0000016167810 */ /* 0x000fce0007ffe0ff */
[----:B-----5:R-:W-:Y:S05]  /*0fa0*/  CALL.REL.NOINC `($__internal_3_$__cuda_sm20_dblrcp_rn_slowpath_v3) ;  /* 0x0000000000f87944 */ /* 0x020fea0003c00000 */
.L_x_63:
        /* <DEDUP_REMOVED lines=23> */
.L_x_65:
[----:B------:R-:W-:Y:S05]  /*1120*/  BSYNC.RECONVERGENT B0 ;  /* 0x0000000000007941 */ /* 0x000fea0003800200 */
.L_x_64:
        /* <DEDUP_REMOVED lines=24> */
.L_x_67:
[----:B------:R-:W-:Y:S05]  /*12b0*/  BSYNC.RECONVERGENT B0 ;  /* 0x0000000000007941 */ /* 0x000fea0003800200 */
.L_x_66:
[----:B------:R-:W-:Y:S01]  /*12c0*/  FADD R10, R10, R9 ;  /* 0x000000090a0a7221 */ /* 0x000fe20000000000 */
[----:B------:R-:W-:Y:S01]  /*12d0*/  FADD R0, R5, R4 ;  /* 0x0000000405007221 */ /* 0x000fe20000000000 */
[----:B------:R-:W-:Y:S08]  /*12e0*/  F2F.F64.F32 R8, R11 ;  /* 0x0000000b00087310 */ /* 0x000ff00000201800 */
[----:B------:R-:W0:Y:S08]  /*12f0*/  F2F.F64.F32 R6, R10 ;  /* 0x0000000a00067310 */ /* 0x000e300000201800 */
[----:B------:R-:W1:Y:S01]  /*1300*/  F2F.F64.F32 R4, R0 ;  /* 0x0000000000047310 */ /* 0x000e620000201800 */
[----:B0-----:R-:W-:-:S08]  /*1310*/  DMUL R6, R6, R14 ;  /* 0x0000000e06067228 */ /* 0x001fd00000000000 */
[----:B-1----:R-:W-:-:S08]  /*1320*/  DFMA R4, R4, R16, R6 ;  /* 0x000000100404722b */ /* 0x002fd00000000006 */
[----:B------:R-:W-:-:S08]  /*1330*/  DADD R4, R4, -R8 ;  /* 0x0000000004047229 */ /* 0x000fd00000000808 */
[----:B------:R-:W-:-:S08]  /*1340*/  DMUL R4, R4, R34 ;  /* 0x0000002204047228 */ /* 0x000fd00000000000 */
[----:B------:R-:W-:-:S10]  /*1350*/  DFMA R4, R12, R28, R4 ;  /* 0x0000001c0c04722b */ /* 0x000fd40000000004 */
[----:B------:R-:W0:Y:S02]  /*1360*/  F2F.F32.F64 R5, R4 ;  /* 0x0000000400057310 */ /* 0x000e240000301000 */
[----:B0-----:R-:W-:Y:S01]  /*1370*/  STG.E desc[UR4][R2.64], R5 ;  /* 0x0000000502007986 */ /* 0x001fe2000c101904 */
[----:B------:R-:W-:Y:S05]  /*1380*/  EXIT ;  /* 0x000000000000794d */ /* 0x000fea0003800000 */
        .weak           $__internal_3_$__cuda_sm20_dblrcp_rn_slowpath_v3
        .type           $__internal_3_$__cuda_sm20_dblrcp_rn_slowpath_v3,@function
        .size           $__internal_3_$__cuda_sm20_dblrcp_rn_slowpath_v3,($__internal_4_$__cuda_sm20_div_rn_f64_full - $__internal_3_$__cuda_sm20_dblrcp_rn_slowpath_v3)
$__internal_3_$__cuda_sm20_dblrcp_rn_slowpath_v3:
[----:B------:R-:W-:Y:S01]  /*1390*/  DSETP.GTU.AND P1, PT, |R18|, +INF , PT ;  /* 0x7ff000001200742a */ /* 0x000fe20003f2c200 */
[----:B------:R-:W-:-:S13]  /*13a0*/  BSSY.RECONVERGENT B1, `(.L_x_68) ;  /* 0x0000022000017945 */ /* 0x000fda0003800200 */
[----:B------:R-:W-:Y:S05]  /*13b0*/  @P1 BRA `(.L_x_69) ;  /* 0x0000000000781947 */ /* 0x000fea0003800000 */
[----:B------:R-:W-:-:S04]  /*13c0*/  LOP3.LUT R6, R19, 0x7fffffff, RZ, 0xc0, !PT ;  /* 0x7fffffff13067812 */ /* 0x000fc800078ec0ff */
[----:B------:R-:W-:-:S04]  /*13d0*/  IADD3 R8, PT, PT, R6, -0x1, RZ ;  /* 0xffffffff06087810 */ /* 0x000fc80007ffe0ff */
[----:B------:R-:W-:-:S13]  /*13e0*/  ISETP.GE.U32.AND P1, PT, R8, 0x7fefffff, PT ;  /* 0x7fefffff0800780c */ /* 0x000fda0003f26070 */
[----:B------:R-:W-:Y:S01]  /*13f0*/  @P1 LOP3.LUT R21, R19, 0x7ff00000, RZ, 0x3c, !PT ;  /* 0x7ff0000013151812 */ /* 0x000fe200078e3cff */
[----:B------:R-:W-:Y:S01]  /*1400*/  @P1 IMAD.MOV.U32 R20, RZ, RZ, RZ ;  /* 0x000000ffff141224 */ /* 0x000fe200078e00ff */
[----:B------:R-:W-:Y:S06]  /*1410*/  @P1 BRA `(.L_x_70) ;  /* 0x0000000000681947 */ /* 0x000fec0003800000 */
[----:B------:R-:W-:-:S13]  /*1420*/  ISETP.GE.U32.AND P1, PT, R6, 0x1000001, PT ;  /* 0x010000010600780c */ /* 0x000fda0003f26070 */
[----:B------:R-:W-:Y:S05]  /*1430*/  @!P1 BRA `(.L_x_71) ;  /* 0x0000000000349947 */ /* 0x000fea0003800000 */
[----:B------:R-:W-:Y:S02]  /*1440*/  VIADD R25, R19, 0xc0200000 ;  /* 0xc020000013197836 */ /* 0x000fe40000000000 */
[----:B------:R-:W-:Y:S02]  /*1450*/  IMAD.MOV.U32 R24, RZ, RZ, R18 ;  /* 0x000000ffff187224 */ /* 0x000fe400078e0012 */
[----:B------:R-:W0:Y:S04]  /*1460*/  MUFU.RCP64H R23, R25 ;  /* 0x0000001900177308 */ /* 0x000e280000001800 */
[----:B0-----:R-:W-:-:S08]  /*1470*/  DFMA R20, -R24, R22, 1 ;  /* 0x3ff000001814742b */ /* 0x001fd00000000116 */
[----:B------:R-:W-:-:S08]  /*1480*/  DFMA R20, R20, R20, R20 ;  /* 0x000000141414722b */ /* 0x000fd00000000014 */
[----:B------:R-:W-:-:S08]  /*1490*/  DFMA R20, R22, R20, R22 ;  /* 0x000000141614722b */ /* 0x000fd00000000016 */
[----:B------:R-:W-:-:S08]  /*14a0*/  DFMA R22, -R24, R20, 1 ;  /* 0x3ff000001816742b */ /* 0x000fd00000000114 */
[----:B------:R-:W-:-:S08]  /*14b0*/  DFMA R20, R20, R22, R20 ;  /* 0x000000161414722b */ /* 0x000fd00000000014 */
[----:B------:R-:W-:-:S08]  /*14c0*/  DMUL R20, R20, 2.2250738585072013831e-308 ;  /* 0x0010000014147828 */ /* 0x000fd00000000000 */
[----:B------:R-:W-:-:S08]  /*14d0*/  DFMA R18, -R18, R20, 1 ;  /* 0x3ff000001212742b */ /* 0x000fd00000000114 */
[----:B------:R-:W-:-:S08]  /*14e0*/  DFMA R18, R18, R18, R18 ;  /* 0x000000121212722b */ /* 0x000fd00000000012 */
[----:B------:R-:W-:Y:S01]  /*14f0*/  DFMA R20, R20, R18, R20 ;  /* 0x000000121414722b */ /* 0x000fe20000000014 */
[----:B------:R-:W-:Y:S10]  /*1500*/  BRA `(.L_x_70) ;  /* 0x00000000002c7947 */ /* 0x000ff40003800000 */
.L_x_71:
[----:B------:R-:W-:-:S06]  /*1510*/  DMUL R18, R18, 8.11296384146066816958e+31 ;  /* 0x4690000012127828 */ /* 0x000fcc0000000000 */
[----:B------:R-:W0:Y:S02]  /*1520*/  MUFU.RCP64H R23, R19 ;  /* 0x0000001300177308 */ /* 0x000e240000001800 */
[----:B0-----:R-:W-:-:S08]  /*1530*/  DFMA R20, -R18, R22, 1 ;  /* 0x3ff000001214742b */ /* 0x001fd00000000116 */
[----:B------:R-:W-:-:S08]  /*1540*/  DFMA R20, R20, R20, R20 ;  /* 0x000000141414722b */ /* 0x000fd00000000014 */
[----:B------:R-:W-:-:S08]  /*1550*/  DFMA R20, R22, R20, R22 ;  /* 0x000000141614722b */ /* 0x000fd00000000016 */
[----:B------:R-:W-:-:S08]  /*1560*/  DFMA R22, -R18, R20, 1 ;  /* 0x3ff000001216742b */ /* 0x000fd00000000114 */
[----:B------:R-:W-:-:S08]  /*1570*/  DFMA R20, R20, R22, R20 ;  /* 0x000000161414722b */ /* 0x000fd00000000014 */
[----:B------:R-:W-:Y:S01]  /*1580*/  DMUL R20, R20, 8.11296384146066816958e+31 ;  /* 0x4690000014147828 */ /* 0x000fe20000000000 */
[----:B------:R-:W-:Y:S10]  /*1590*/  BRA `(.L_x_70) ;  /* 0x0000000000087947 */ /* 0x000ff40003800000 */
.L_x_69:
[----:B------:R-:W-:Y:S01]  /*15a0*/  LOP3.LUT R21, R19, 0x80000, RZ, 0xfc, !PT ;  /* 0x0008000013157812 */ /* 0x000fe200078efcff */
[----:B------:R-:W-:-:S07]  /*15b0*/  IMAD.MOV.U32 R20, RZ, RZ, R18 ;  /* 0x000000ffff147224 */ /* 0x000fce00078e0012 */
.L_x_70:
[----:B------:R-:W-:Y:S05]  /*15c0*/  BSYNC.RECONVERGENT B1 ;  /* 0x0000000000017941 */ /* 0x000fea0003800200 */
.L_x_68:
[----:B------:R-:W-:Y:S01]  /*15d0*/  MOV R18, R0 ;  /* 0x0000000000127202 */ /* 0x000fe20000000f00 */
[----:B------:R-:W-:-:S04]  /*15e0*/  IMAD.MOV.U32 R19, RZ, RZ, 0x0 ;  /* 0x00000000ff137424 */ /* 0x000fc800078e00ff */
[----:B------:R-:W-:Y:S05]  /*15f0*/  RET.REL.NODEC R18 `(_Z16poisson_redblackPfPKfiifff) ;  /* 0xffffffe812807950 */ /* 0x000fea0003c3ffff */
        .weak           $__internal_4_$__cuda_sm20_div_rn_f64_full
        .type           $__internal_4_$__cuda_sm20_div_rn_f64_full,@function
        .size           $__internal_4_$__cuda_sm20_div_rn_f64_full,(.L_x_186 - $__internal_4_$__cuda_sm20_div_rn_f64_full)
$__internal_4_$__cuda_sm20_div_rn_f64_full:
[----:B------:R-:W-:Y:S01]  /*1600*/  FSETP.GEU.AND P3, PT, |R19|, 1.469367938527859385e-39, PT ;  /* 0x001000001300780b */ /* 0x000fe20003f6e200 */
[----:B------:R-:W-:Y:S01]  /*1610*/  IMAD.MOV.U32 R6, RZ, RZ, 0x1ca00000 ;  /* 0x1ca00000ff067424 */ /* 0x000fe200078e00ff */
[C---:B------:R-:W-:Y:S01]  /*1620*/  FSETP.GEU.AND P1, PT, |R23|.reuse, 1.469367938527859385e-39, PT ;  /* 0x001000001700780b */ /* 0x040fe20003f2e200 */
[----:B------:R-:W-:Y:S01]  /*1630*/  IMAD.MOV.U32 R24, RZ, RZ, R18 ;  /* 0x000000ffff187224 */ /* 0x000fe200078e0012 */
[----:B------:R-:W-:Y:S01]  /*1640*/  LOP3.LUT R20, R23, 0x800fffff, RZ, 0xc0, !PT ;  /* 0x800fffff17147812 */ /* 0x000fe200078ec0ff */
[----:B------:R-:W-:Y:S01]  /*1650*/  IMAD.MOV.U32 R34, RZ, RZ, 0x1 ;  /* 0x00000001ff227424 */ /* 0x000fe200078e00ff */
[----:B------:R-:W-:Y:S01]  /*1660*/  LOP3.LUT R32, R19, 0x7ff00000, RZ, 0xc0, !PT ;  /* 0x7ff0000013207812 */ /* 0x000fe200078ec0ff */
[----:B------:R-:W-:Y:S01]  /*1670*/  BSSY.RECONVERGENT B2, `(.L_x_72) ;  /* 0x0000053000027945 */ /* 0x000fe20003800200 */
[----:B------:R-:W-:Y:S01]  /*1680*/  LOP3.LUT R21, R20, 0x3ff00000, RZ, 0xfc, !PT ;  /* 0x3ff0000014157812 */ /* 0x000fe200078efcff */
[----:B------:R-:W-:Y:S01]  /*1690*/  IMAD.MOV.U32 R20, RZ, RZ, R22 ;  /* 0x000000ffff147224 */ /* 0x000fe200078e0016 */
[----:B------:R-:W-:-:S03]  /*16a0*/  LOP3.LUT R33, R23, 0x7ff00000, RZ, 0xc0, !PT ;  /* 0x7ff0000017217812 */ /* 0x000fc600078ec0ff */
[----:B------:R-:W-:Y:S02]  /*16b0*/  @!P3 LOP3.LUT R25, R23, 0x7ff00000, RZ, 0xc0, !PT ;  /* 0x7ff000001719b812 */ /* 0x000fe400078ec0ff */
[----:B------:R-:W-:Y:S01]  /*16c0*/  @!P1 DMUL R20, R22, 8.98846567431157953865e+307 ;  /* 0x7fe0000016149828 */ /* 0x000fe20000000000 */
[C---:B------:R-:W-:Y:S02]  /*16d0*/  ISETP.GE.U32.AND P2, PT, R32.reuse, R33, PT ;  /* 0x000000212000720c */ /* 0x040fe40003f46070 */
[----:B------:R-:W-:Y:S02]  /*16e0*/  @!P3 ISETP.GE.U32.AND P4, PT, R32, R25, PT ;  /* 0x000000192000b20c */ /* 0x000fe40003f86070 */
[C---:B------:R-:W-:Y:S01]  /*16f0*/  SEL R25, R6.reuse, 0x63400000, !P2 ;  /* 0x6340000006197807 */ /* 0x040fe20005000000 */
[----:B------:R-:W0:Y:S01]  /*1700*/  MUFU.RCP64H R35, R21 ;  /* 0x0000001500237308 */ /* 0x000e220000001800 */
[----:B------:R-:W-:Y:S02]  /*1710*/  @!P3 SEL R27, R6, 0x63400000, !P4 ;  /* 0x63400000061bb807 */ /* 0x000fe40006000000 */
[----:B------:R-:W-:-:S02]  /*1720*/  LOP3.LUT R25, R25, 0x800fffff, R19, 0xf8, !PT ;  /* 0x800fffff19197812 */ /* 0x000fc400078ef813 */
[----:B------:R-:W-:Y:S02]  /*1730*/  @!P3 LOP3.LUT R0, R27, 0x80000000, R19, 0xf8, !PT ;  /* 0x800000001b00b812 */ /* 0x000fe400078ef813 */
[----:B------:R-:W-:Y:S02]  /*1740*/  @!P3 MOV R26, RZ ;  /* 0x000000ff001ab202 */ /* 0x000fe40000000f00 */
[----:B------:R-:W-:Y:S01]  /*1750*/  @!P3 LOP3.LUT R27, R0, 0x100000, RZ, 0xfc, !PT ;  /* 0x00100000001bb812 */ /* 0x000fe200078efcff */
[----:B------:R-:W-:Y:S01]  /*1760*/  IMAD.MOV.U32 R0, RZ, RZ, R32 ;  /* 0x000000ffff007224 */ /* 0x000fe200078e0020 */
[----:B------:R-:W-:-:S04]  /*1770*/  @!P1 LOP3.LUT R33, R21, 0x7ff00000, RZ, 0xc0, !PT ;  /* 0x7ff0000015219812 */ /* 0x000fc800078ec0ff */
[----:B------:R-:W-:Y:S02]  /*1780*/  @!P3 DFMA R24, R24, 2, -R26 ;  /* 0x400000001818b82b */ /* 0x000fe4000000081a */
[----:B0-----:R-:W-:-:S08]  /*1790*/  DFMA R26, R34, -R20, 1 ;  /* 0x3ff00000221a742b */ /* 0x001fd00000000814 */
[----:B------:R-:W-:Y:S01]  /*17a0*/  DFMA R26, R26, R26, R26 ;  /* 0x0000001a1a1a722b */ /* 0x000fe2000000001a */
[----:B------:R-:W-:-:S07]  /*17b0*/  @!P3 LOP3.LUT R0, R25, 0x7ff00000, RZ, 0xc0, !PT ;  /* 0x7ff000001900b812 */ /* 0x000fce00078ec0ff */
[----:B------:R-:W-:-:S08]  /*17c0*/  DFMA R34, R34, R26, R34 ;  /* 0x0000001a2222722b */ /* 0x000fd00000000022 */
[----:B------:R-:W-:-:S08]  /*17d0*/  DFMA R36, R34, -R20, 1 ;  /* 0x3ff000002224742b */ /* 0x000fd00000000814 */
[----:B------:R-:W-:-:S08]  /*17e0*/  DFMA R36, R34, R36, R34 ;  /* 0x000000242224722b */ /* 0x000fd00000000022 */
[----:B------:R-:W-:-:S08]  /*17f0*/  DMUL R34, R36, R24 ;  /* 0x0000001824227228 */ /* 0x000fd00000000000 */
[----:B------:R-:W-:-:S08]  /*1800*/  DFMA R26, R34, -R20, R24 ;  /* 0x80000014221a722b */ /* 0x000fd00000000018 */
[----:B------:R-:W-:Y:S01]  /*1810*/  DFMA R26, R36, R26, R34 ;  /* 0x0000001a241a722b */ /* 0x000fe20000000022 */
[----:B------:R-:W-:-:S05]  /*1820*/  VIADD R34, R0, 0xffffffff ;  /* 0xffffffff00227836 */ /* 0x000fca0000000000 */
[----:B------:R-:W-:Y:S01]  /*1830*/  ISETP.GT.U32.AND P1, PT, R34, 0x7feffffe, PT ;  /* 0x7feffffe2200780c */ /* 0x000fe20003f24070 */
[----:B------:R-:W-:-:S05]  /*1840*/  VIADD R34, R33, 0xffffffff ;  /* 0xffffffff21227836 */ /* 0x000fca0000000000 */
[----:B------:R-:W-:-:S13]  /*1850*/  ISETP.GT.U32.OR P1, PT, R34, 0x7feffffe, P1 ;  /* 0x7feffffe2200780c */ /* 0x000fda0000f24470 */
[----:B------:R-:W-:Y:S05]  /*1860*/  @P1 BRA `(.L_x_73) ;  /* 0x0000000000701947 */ /* 0x000fea0003800000 */
[----:B------:R-:W-:Y:S01]  /*1870*/  LOP3.LUT R19, R23, 0x7ff00000, RZ, 0xc0, !PT ;  /* 0x7ff0000017137812 */ /* 0x000fe200078ec0ff */
[----:B------:R-:W-:-:S03]  /*1880*/  IMAD.MOV.U32 R18, RZ, RZ, RZ ;  /* 0x000000ffff127224 */ /* 0x000fc600078e00ff */
[CC--:B------:R-:W-:Y:S02]  /*1890*/  VIADDMNMX R0, R32.reuse, -R19.reuse, 0xb9600000, !PT ;  /* 0xb960000020007446 */ /* 0x0c0fe40007800913 */
[----:B------:R-:W-:Y:S02]  /*18a0*/  ISETP.GE.U32.AND P1, PT, R32, R19, PT ;  /* 0x000000132000720c */ /* 0x000fe40003f26070 */
[----:B------:R-:W-:Y:S02]  /*18b0*/  VIMNMX R0, PT, PT, R0, 0x46a00000, PT ;  /* 0x46a0000000007848 */ /* 0x000fe40003fe0100 */
[----:B------:R-:W-:-:S04]  /*18c0*/  SEL R19, R6, 0x63400000, !P1 ;  /* 0x6340000006137807 */ /* 0x000fc80004800000 */
[----:B------:R-:W-:-:S05]  /*18d0*/  IADD3 R0, PT, PT, -R19, R0, RZ ;  /* 0x0000000013007210 */ /* 0x000fca0007ffe1ff */
[----:B------:R-:W-:-:S06]  /*18e0*/  VIADD R19, R0, 0x7fe00000 ;  /* 0x7fe0000000137836 */ /* 0x000fcc0000000000 */
[----:B------:R-:W-:-:S10]  /*18f0*/  DMUL R34, R26, R18 ;  /* 0x000000121a227228 */ /* 0x000fd40000000000 */
[----:B------:R-:W-:-:S13]  /*1900*/  FSETP.GTU.AND P1, PT, |R35|, 1.469367938527859385e-39, PT ;  /* 0x001000002300780b */ /* 0x000fda0003f2c200 */
[----:B------:R-:W-:Y:S05]  /*1910*/  @P1 BRA `(.L_x_74) ;  /* 0x0000000000a01947 */ /* 0x000fea0003800000 */
[----:B------:R-:W-:-:S06]  /*1920*/  DFMA R20, R26, -R20, R24 ;  /* 0x800000141a14722b */ /* 0x000fcc0000000018 */
[----:B------:R-:W-:-:S04]  /*1930*/  IMAD.MOV.U32 R20, RZ, RZ, RZ ;  /* 0x000000ffff147224 */ /* 0x000fc800078e00ff */
[C---:B------:R-:W-:Y:S02]  /*1940*/  FSETP.NEU.AND P1, PT, R21.reuse, RZ, PT ;  /* 0x000000ff1500720b */ /* 0x040fe40003f2d000 */
[----:B------:R-:W-:-:S04]  /*1950*/  LOP3.LUT R22, R21, 0x80000000, R23, 0x48, !PT ;  /* 0x8000000015167812 */ /* 0x000fc800078e4817 */
[----:B------:R-:W-:-:S07]  /*1960*/  LOP3.LUT R21, R22, R19, RZ, 0xfc, !PT ;  /* 0x0000001316157212 */ /* 0x000fce00078efcff */
[----:B------:R-:W-:Y:S05]  /*1970*/  @!P1 BRA `(.L_x_74) ;  /* 0x0000000000889947 */ /* 0x000fea0003800000 */
[----:B------:R-:W-:Y:S01]  /*1980*/  IMAD.MOV R19, RZ, RZ, -R0 ;  /* 0x000000ffff137224 */ /* 0x000fe200078e0a00 */
[----:B------:R-:W-:Y:S02]  /*1990*/  MOV R18, RZ ;  /* 0x000000ff00127202 */ /* 0x000fe40000000f00 */
[----:B------:R-:W-:-:S04]  /*19a0*/  IADD3 R0, PT, PT, -R0, -0x43300000, RZ ;  /* 0xbcd0000000007810 */ /* 0x000fc80007ffe1ff */
[----:B------:R-:W-:Y:S02]  /*19b0*/  DFMA R18, R34, -R18, R26 ;  /* 0x800000122212722b */ /* 0x000fe4000000001a */
[----:B------:R-:W-:-:S08]  /*19c0*/  DMUL.RP R26, R26, R20 ;  /* 0x000000141a1a7228 */ /* 0x000fd00000008000 */
[----:B------:R-:W-:Y:S02]  /*19d0*/  FSETP.NEU.AND P1, PT, |R19|, R0, PT ;  /* 0x000000001300720b */ /* 0x000fe40003f2d200 */
[----:B------:R-:W-:Y:S02]  /*19e0*/  LOP3.LUT R22, R27, R22, RZ, 0x3c, !PT ;  /* 0x000000161b167212 */ /* 0x000fe400078e3cff */
[----:B------:R-:W-:Y:S02]  /*19f0*/  FSEL R0, R26, R34, !P1 ;  /* 0x000000221a007208 */ /* 0x000fe40004800000 */
[----:B------:R-:W-:-:S03]  /*1a00*/  FSEL R35, R22, R35, !P1 ;  /* 0x0000002316237208 */ /* 0x000fc60004800000 */
[----:B------:R-:W-:Y:S01]  /*1a10*/  IMAD.MOV.U32 R34, RZ, RZ, R0 ;  /* 0x000000ffff227224 */ /* 0x000fe200078e0000 */
[----:B------:R-:W-:Y:S06]  /*1a20*/  BRA `(.L_x_74) ;  /* 0x00000000005c7947 */ /* 0x000fec0003800000 */
.L_x_73:
[----:B------:R-:W-:-:S14]  /*1a30*/  DSETP.NAN.AND P1, PT, R18, R18, PT ;  /* 0x000000121200722a */ /* 0x000fdc0003f28000 */
[----:B------:R-:W-:Y:S05]  /*1a40*/  @P1 BRA `(.L_x_75) ;  /* 0x0000000000481947 */ /* 0x000fea0003800000 */
[----:B------:R-:W-:-:S14]  /*1a50*/  DSETP.NAN.AND P1, PT, R22, R22, PT ;  /* 0x000000161600722a */ /* 0x000fdc0003f28000 */
[----:B------:R-:W-:Y:S05]  /*1a60*/  @P1 BRA `(.L_x_76) ;  /* 0x0000000000301947 */ /* 0x000fea0003800000 */
[----:B------:R-:W-:Y:S01]  /*1a70*/  ISETP.NE.AND P1, PT, R0, R33, PT ;  /* 0x000000210000720c */ /* 0x000fe20003f25270 */
[----:B------:R-:W-:Y:S02]  /*1a80*/  IMAD.MOV.U32 R34, RZ, RZ, 0x0 ;  /* 0x00000000ff227424 */ /* 0x000fe400078e00ff */
[----:B------:R-:W-:-:S10]  /*1a90*/  IMAD.MOV.U32 R35, RZ, RZ, -0x80000 ;  /* 0xfff80000ff237424 */ /* 0x000fd400078e00ff */
[----:B------:R-:W-:Y:S05]  /*1aa0*/  @!P1 BRA `(.L_x_74) ;  /* 0x00000000003c9947 */ /* 0x000fea0003800000 */
[----:B------:R-:W-:Y:S02]  /*1ab0*/  ISETP.NE.AND P1, PT, R0, 0x7ff00000, PT ;  /* 0x7ff000000000780c */ /* 0x000fe40003f25270 */
[----:B------:R-:W-:Y:S02]  /*1ac0*/  LOP3.LUT R35, R19, 0x80000000, R23, 0x48, !PT ;  /* 0x8000000013237812 */ /* 0x000fe400078e4817 */
[----:B------:R-:W-:-:S13]  /*1ad0*/  ISETP.EQ.OR P1, PT, R33, RZ, !P1 ;  /* 0x000000ff2100720c */ /* 0x000fda0004f22670 */
[----:B------:R-:W-:Y:S01]  /*1ae0*/  @P1 LOP3.LUT R0, R35, 0x7ff00000, RZ, 0xfc, !PT ;  /* 0x7ff0000023001812 */ /* 0x000fe200078efcff */
[----:B------:R-:W-:Y:S01]  /*1af0*/  @!P1 IMAD.MOV.U32 R34, RZ, RZ, RZ ;  /* 0x000000ffff229224 */ /* 0x000fe200078e00ff */
[----:B------:R-:W-:-:S03]  /*1b00*/  @P1 MOV R34, RZ ;  /* 0x000000ff00221202 */ /* 0x000fc60000000f00 */
[----:B------:R-:W-:Y:S01]  /*1b10*/  @P1 IMAD.MOV.U32 R35, RZ, RZ, R0 ;  /* 0x000000ffff231224 */ /* 0x000fe200078e0000 */
[----:B------:R-:W-:Y:S06]  /*1b20*/  BRA `(.L_x_74) ;  /* 0x00000000001c7947 */ /* 0x000fec0003800000 */
.L_x_76:
[----:B------:R-:W-:Y:S01]  /*1b30*/  LOP3.LUT R19, R23, 0x80000, RZ, 0xfc, !PT ;  /* 0x0008000017137812 */ /* 0x000fe200078efcff */
[----:B------:R-:W-:-:S04]  /*1b40*/  IMAD.MOV.U32 R34, RZ, RZ, R22 ;  /* 0x000000ffff227224 */ /* 0x000fc800078e0016 */
[----:B------:R-:W-:Y:S01]  /*1b50*/  IMAD.MOV.U32 R35, RZ, RZ, R19 ;  /* 0x000000ffff237224 */ /* 0x000fe200078e0013 */
[----:B------:R-:W-:Y:S06]  /*1b60*/  BRA `(.L_x_74) ;  /* 0x00000000000c7947 */ /* 0x000fec0003800000 */
.L_x_75:
[----:B------:R-:W-:Y:S01]  /*1b70*/  LOP3.LUT R19, R19, 0x80000, RZ, 0xfc, !PT ;  /* 0x0008000013137812 */ /* 0x000fe200078efcff */
[----:B------:R-:W-:-:S03]  /*1b80*/  IMAD.MOV.U32 R34, RZ, RZ, R18 ;  /* 0x000000ffff227224 */ /* 0x000fc600078e0012 */
[----:B------:R-:W-:-:S07]  /*1b90*/  MOV R35, R19 ;  /* 0x0000001300237202 */ /* 0x000fce0000000f00 */
.L_x_74:
[----:B------:R-:W-:Y:S05]  /*1ba0*/  BSYNC.RECONVERGENT B2 ;  /* 0x0000000000027941 */ /* 0x000fea0003800200 */
.L_x_72:
[----:B------:R-:W-:Y:S02]  /*1bb0*/  IMAD.MOV.U32 R18, RZ, RZ, R8 ;  /* 0x000000ffff127224 */ /* 0x000fe400078e0008 */
[----:B------:R-:W-:Y:S02]  /*1bc0*/  IMAD.MOV.U32 R19, RZ, RZ, 0x0 ;  /* 0x00000000ff137424 */ /* 0x000fe400078e00ff */
[----:B------:R-:W-:Y:S02]  /*1bd0*/  IMAD.MOV.U32 R0, RZ, RZ, R34 ;  /* 0x000000ffff007224 */ /* 0x000fe400078e0022 */
[----:B------:R-:W-:Y:S05]  /*1be0*/  RET.REL.NODEC R18 `(_Z16poisson_redblackPfPKfiifff) ;  /* 0xffffffe412047950 */ /* 0x000fea0003c3ffff */
.L_x_77:
        /* <DEDUP_REMOVED lines=9> */
.L_x_186:


//--------------------- .text._Z7poissonPKfS0_Pfiifff --------------------------
	.section	.text._Z7poissonPKfS0_Pfiifff,"ax",@progbits
	.align	128
        .global         _Z7poissonPKfS0_Pfiifff
        .type           _Z7poissonPKfS0_Pfiifff,@function
        .size           _Z7poissonPKfS0_Pfiifff,(.L_x_188 - _Z7poissonPKfS0_Pfiifff)
        .other          _Z7poissonPKfS0_Pfiifff,@"STO_CUDA_ENTRY STV_DEFAULT"
_Z7poissonPKfS0_Pfiifff:
.text._Z7poissonPKfS0_Pfiifff:
        /* <DEDUP_REMOVED lines=18> */
[----:B------:R-:W-:-:S04]  /*0120*/  ISETP.GT.AND P0, PT, R30, R9, PT ;  /* 0x000000091e00720c */ /* 0x000fc80003f04270 */
[----:B------:R-:W-:-:S13]  /*0130*/  ISETP.EQ.OR P0, PT, R30, RZ, P0 ;  /* 0x000000ff1e00720c */ /* 0x000fda0000702670 */
[----:B------:R-:W-:Y:S05]  /*0140*/  @P0 EXIT ;  /* 0x000000000000094d */ /* 0x000fea0003800000 */
[----:B------:R-:W0:Y:S01]  /*0150*/  LDC.64 R16, c[0x0][0x380] ;  /* 0x0000e000ff107b82 */ /* 0x000e220000000a00 */
[----:B------:R-:W-:Y:S01]  /*0160*/  VIADD R15, R8, 0x2 ;  /* 0x00000002080f7836 */ /* 0x000fe20000000000 */
[----:B------:R-:W1:Y:S03]  /*0170*/  LDCU.64 UR4, c[0x0][0x358] ;  /* 0x00006b00ff0477ac */ /* 0x000e660008000a00 */
[CC--:B------:R-:W-:Y:S01]  /*0180*/  IMAD R0, R30.reuse, R15.reuse, R15 ;  /* 0x0000000f1e007224 */ /* 0x0c0fe200078e020f */
[----:B------:R-:W2:Y:S01]  /*0190*/  LDCU UR6, c[0x0][0x3a0] ;  /* 0x00007400ff0677ac */ /* 0x000ea20008000800 */
[----:B------:R-:W-:Y:S01]  /*01a0*/  IMAD R30, R30, R15, R3 ;  /* 0x0000000f1e1e7224 */ /* 0x000fe200078e0203 */
[----:B------:R-:W3:Y:S01]  /*01b0*/  LDC.64 R6, c[0x0][0x388] ;  /* 0x0000e200ff067b82 */ /* 0x000ee20000000a00 */
[----:B------:R-:W-:-:S04]  /*01c0*/  IMAD R0, R15, -0x2, R0 ;  /* 0xfffffffe0f007824 */ /* 0x000fc800078e0200 */
[----:B------:R-:W-:Y:S02]  /*01d0*/  IMAD.IADD R3, R3, 0x1, R0 ;  /* 0x0000000103037824 */ /* 0x000fe400078e0200 */
[----:B0-----:R-:W-:-:S04]  /*01e0*/  IMAD.WIDE R4, R30, 0x4, R16 ;  /* 0x000000041e047825 */ /* 0x001fc800078e0210 */
[----:B------:R-:W-:Y:S01]  /*01f0*/  IMAD.WIDE R16, R3, 0x4, R16 ;  /* 0x0000000403107825 */ /* 0x000fe200078e0210 */
[----:B-1----:R-:W5:Y:S03]  /*0200*/  LDG.E R12, desc[UR4][R4.64] ;  /* 0x00000004040c7981 */ /* 0x002f66000c1e1900 */
[----:B---3--:R-:W-:Y:S01]  /*0210*/  IMAD.WIDE R6, R30, 0x4, R6 ;  /* 0x000000041e067825 */ /* 0x008fe200078e0206 */
[----:B------:R-:W5:Y:S03]  /*0220*/  LDG.E R8, desc[UR4][R16.64] ;  /* 0x0000000410087981 */ /* 0x000f66000c1e1900 */
[----:B------:R-:W-:Y:S01]  /*0230*/  IMAD.WIDE R14, R15, 0x4, R4 ;  /* 0x000000040f0e7825 */ /* 0x000fe200078e0204 */
[----:B------:R-:W5:Y:S04]  /*0240*/  LDG.E R11, desc[UR4][R4.64+0x4] ;  /* 0x00000404040b7981 */ /* 0x000f68000c1e1900 */
[----:B------:R-:W5:Y:S04]  /*0250*/  LDG.E R9, desc[UR4][R14.64] ;  /* 0x000000040e097981 */ /* 0x000f68000c1e1900 */
[----:B------:R-:W5:Y:S01]  /*0260*/  LDG.E R7, desc[UR4][R6.64] ;  /* 0x0000000406077981 */ /* 0x000f62000c1e1900 */
[----:B--2---:R-:W0:Y:S01]  /*0270*/  F2F.F64.F32 R2, UR6 ;  /* 0x0000000600027d10 */ /* 0x004e220008201800 */
[----:B------:R-:W1:Y:S02]  /*0280*/  LDCU UR6, c[0x0][0x3a8] ;  /* 0x00007500ff0677ac */ /* 0x000e640008000800 */
[----:B------:R2:W5:Y:S05]  /*0290*/  LDG.E R10, desc[UR4][R4.64+-0x4] ;  /* 0xfffffc04040a7981 */ /* 0x00056a000c1e1900 */
[----:B0-----:R-:W0:Y:S01]  /*02a0*/  MUFU.RCP64H R19, R3 ;  /* 0x0000000300137308 */ /* 0x001e220000001800 */
[----:B------:R-:W-:-:S06]  /*02b0*/  VIADD R18, R3, 0x300402 ;  /* 0x0030040203127836 */ /* 0x000fcc0000000000 */
        /* <DEDUP_REMOVED lines=9> */
[----:B------:R-:W-:Y:S02]  /*0350*/  IMAD.MOV.U32 R16, RZ, RZ, R2 ;  /* 0x000000ffff107224 */ /* 0x000fe400078e0002 */
[----:B------:R-:W-:Y:S02]  /*0360*/  IMAD.MOV.U32 R17, RZ, RZ, R3 ;  /* 0x000000ffff117224 */ /* 0x000fe400078e0003 */
[----:B------:R-:W-:Y:S01]  /*0370*/  VIADD R20, R0, 0xfff00000 ;  /* 0xfff0000000147836 */ /* 0x000fe20000000000 */
[----:B------:R-:W-:-:S07]  /*0380*/  MOV R0, 0x3a0 ;  /* 0x000003a000007802 */ /* 0x000fce0000000f00 */
[----:B-----5:R-:W-:Y:S05]  /*0390*/  CALL.REL.NOINC `($__internal_5_$__cuda_sm20_dblrcp_rn_slowpath_v3) ;  /* 0x0000000400847944 */ /* 0x020fea0003c00000 */
.L_x_78:
[----:B------:R-:W0:Y:S01]  /*03a0*/  MUFU.RCP64H R5, R3 ;  /* 0x0000000300057308 */ /* 0x000e220000001800 */
[----:B------:R-:W-:Y:S02]  /*03b0*/  MOV R4, 0x1 ;  /* 0x0000000100047802 */ /* 0x000fe40000000f00 */
        /* <DEDUP_REMOVED lines=15> */
[----:B------:R-:W-:-:S07]  /*04b0*/  IMAD.MOV.U32 R17, RZ, RZ, R3 ;  /* 0x000000ffff117224 */ /* 0x000fce00078e0003 */
[----:B-----5:R-:W-:Y:S05]  /*04c0*/  CALL.REL.NOINC `($__internal_6_$__cuda_sm20_div_rn_f64_full) ;  /* 0x0000000400d87944 */ /* 0x020fea0003c00000 */
[----:B------:R-:W-:Y:S02]  /*04d0*/  IMAD.MOV.U32 R4, RZ, RZ, R14 ;  /* 0x000000ffff047224 */ /* 0x000fe400078e000e */
[----:B------:R-:W-:-:S07]  /*04e0*/  IMAD.MOV.U32 R5, RZ, RZ, R15 ;  /* 0x000000ffff057224 */ /* 0x000fce00078e000f */
.L_x_79:
        /* <DEDUP_REMOVED lines=13> */
[----:B------:R-:W-:-:S03]  /*05c0*/  MOV R17, R15 ;  /* 0x0000000f00117202 */ /* 0x000fc60000000f00 */
[----:B------:R-:W-:Y:S01]  /*05d0*/  VIADD R20, R0, 0xfff00000 ;  /* 0xfff0000000147836 */ /* 0x000fe20000000000 */
[----:B------:R-:W-:-:S07]  /*05e0*/  MOV R0, 0x600 ;  /* 0x0000060000007802 */ /* 0x000fce0000000f00 */
[----:B-----5:R-:W-:Y:S05]  /*05f0*/  CALL.REL.NOINC `($__internal_5_$__cuda_sm20_dblrcp_rn_slowpath_v3) ;  /* 0x0000000000ec7944 */ /* 0x020fea0003c00000 */
.L_x_80:
[----:B------:R-:W0:Y:S01]  /*0600*/  MUFU.RCP64H R3, R15 ;  /* 0x0000000f00037308 */ /* 0x000e220000001800 */
[----:B------:R-:W-:Y:S01]  /*0610*/  IMAD.MOV.U32 R2, RZ, RZ, 0x1 ;  /* 0x00000001ff027424 */ /* 0x000fe200078e00ff */
[----:B------:R-:W-:-:S05]  /*0620*/  FSETP.GEU.AND P1, PT, |R21|, 6.5827683646048100446e-37, PT ;  /* 0x036000001500780b */ /* 0x000fca0003f2e200 */
        /* <DEDUP_REMOVED lines=18> */
.L_x_81:
[----:B------:R-:W-:Y:S01]  /*0750*/  DADD R16, R2, R4 ;  /* 0x0000000002107229 */ /* 0x000fe20000000004 */
[----:B------:R-:W-:Y:S01]  /*0760*/  MOV R14, 0x1 ;  /* 0x00000001000e7802 */ /* 0x000fe20000000f00 */
[----:B------:R-:W0:Y:S01]  /*0770*/  LDCU UR6, c[0x0][0x3a8] ;  /* 0x00007500ff0677ac */ /* 0x000e220008000800 */
[----:B------:R-:W-:Y:S01]  /*0780*/  FSETP.GEU.AND P1, PT, |R29|, 6.5827683646048100446e-37, PT ;  /* 0x036000001d00780b */ /* 0x000fe20003f2e200 */
[----:B-----5:R-:W-:Y:S04]  /*0790*/  F2F.F64.F32 R12, R12 ;  /* 0x0000000c000c7310 */ /* 0x020fe80000201800 */
        /* <DEDUP_REMOVED lines=9> */
[----:B------:R-:W-:Y:S02]  /*0830*/  DFMA R14, R14, R20, R18 ;  /* 0x000000140e0e722b */ /* 0x000fe40000000012 */
[----:B0-----:R-:W0:Y:S08]  /*0840*/  F2F.F64.F32 R20, UR6 ;  /* 0x0000000600147d10 */ /* 0x001e300008201800 */
[----:B------:R-:W-:-:S05]  /*0850*/  FFMA R0, RZ, R17, R15 ;  /* 0x00000011ff007223 */ /* 0x000fca000000000f */
[----:B------:R-:W-:Y:S01]  /*0860*/  FSETP.GT.AND P0, PT, |R0|, 1.469367938527859385e-39, PT ;  /* 0x001000000000780b */ /* 0x000fe20003f04200 */
[----:B0-----:R-:W-:-:S12]  /*0870*/  DADD R28, -R20, 1 ;  /* 0x3ff00000141c7429 */ /* 0x001fd80000000100 */
[----:B------:R-:W-:Y:S05]  /*0880*/  @P0 BRA P1, `(.L_x_82) ;  /* 0x00000000000c0947 */ /* 0x000fea0000800000 */
[----:B------:R-:W-:Y:S01]  /*0890*/  IMAD.MOV.U32 R0, RZ, RZ, R20 ;  /* 0x000000ffff007224 */ /* 0x000fe200078e0014 */
[----:B------:R-:W-:-:S07]  /*08a0*/  MOV R32, 0x8c0 ;  /* 0x000008c000207802 */ /* 0x000fce0000000f00 */
[----:B------:R-:W-:Y:S05]  /*08b0*/  CALL.REL.NOINC `($__internal_6_$__cuda_sm20_div_rn_f64_full) ;  /* 0x0000000000dc7944 */ /* 0x000fea0003c00000 */
.L_x_82:
[----:B------:R-:W-:Y:S01]  /*08c0*/  FADD R0, R9, R8 ;  /* 0x0000000809007221 */ /* 0x000fe20000000000 */
[----:B------:R-:W-:-:S03]  /*08d0*/  FADD R10, R11, R10 ;  /* 0x0000000a0b0a7221 */ /* 0x000fc60000000000 */
[----:B------:R-:W0:Y:S08]  /*08e0*/  F2F.F64.F32 R16, R0 ;  /* 0x0000000000107310 */ /* 0x000e300000201800 */
[----:B------:R-:W1:Y:S01]  /*08f0*/  F2F.F64.F32 R8, R10 ;  /* 0x0000000a00087310 */ /* 0x000e620000201800 */
[----:B0-----:R-:W-:-:S07]  /*0900*/  DMUL R16, R16, R2 ;  /* 0x0000000210107228 */ /* 0x001fce0000000000 */
[----:B------:R-:W0:Y:S01]  /*0910*/  F2F.F64.F32 R2, R7 ;  /* 0x0000000700027310 */ /* 0x000e220000201800 */
[----:B-1----:R-:W-:Y:S01]  /*0920*/  DFMA R8, R8, R4, R16 ;  /* 0x000000040808722b */ /* 0x002fe20000000010 */
[----:B------:R-:W1:Y:S07]  /*0930*/  LDC.64 R4, c[0x0][0x390] ;  /* 0x0000e400ff047b82 */ /* 0x000e6e0000000a00 */
[----:B0-----:R-:W-:-:S08]  /*0940*/  DADD R2, R8, -R2 ;  /* 0x0000000008027229 */ /* 0x001fd00000000802 */
[----:B------:R-:W-:-:S08]  /*0950*/  DMUL R2, R2, R14 ;  /* 0x0000000e02027228 */ /* 0x000fd00000000000 */
[----:B------:R-:W-:Y:S01]  /*0960*/  DFMA R2, R28, R12, R2 ;  /* 0x0000000c1c02722b */ /* 0x000fe20000000002 */
[----:B-1----:R-:W-:-:S09]  /*0970*/  IMAD.WIDE R30, R30, 0x4, R4 ;  /* 0x000000041e1e7825 */ /* 0x002fd200078e0204 */
[----:B------:R-:W0:Y:S02]  /*0980*/  F2F.F32.F64 R3, R2 ;  /* 0x0000000200037310 */ /* 0x000e240000301000 */
[----:B0-----:R-:W-:Y:S01]  /*0990*/  STG.E desc[UR4][R30.64], R3 ;  /* 0x000000031e007986 */ /* 0x001fe2000c101904 */
[----:B------:R-:W-:Y:S05]  /*09a0*/  EXIT ;  /* 0x000000000000794d */ /* 0x000fea0003800000 */
        .weak           $__internal_5_$__cuda_sm20_dblrcp_rn_slowpath_v3
        .type           $__internal_5_$__cuda_sm20_dblrcp_rn_slowpath_v3,@function
        .size           $__internal_5_$__cuda_sm20_dblrcp_rn_slowpath_v3,($__internal_6_$__cuda_sm20_div_rn_f64_full - $__internal_5_$__cuda_sm20_dblrcp_rn_slowpath_v3)
$__internal_5_$__cuda_sm20_dblrcp_rn_slowpath_v3:
[----:B------:R-:W-:-:S14]  /*09b0*/  DSETP.GTU.AND P0, PT, |R16|, +INF , PT ;  /* 0x7ff000001000742a */ /* 0x000fdc0003f0c200 */
[----:B------:R-:W-:Y:S05]  /*09c0*/  @P0 BRA `(.L_x_83) ;  /* 0x00000000007c0947 */ /* 0x000fea0003800000 */
[----:B------:R-:W-:-:S05]  /*09d0*/  LOP3.LUT R13, R17, 0x7fffffff, RZ, 0xc0, !PT ;  /* 0x7fffffff110d7812 */ /* 0x000fca00078ec0ff */
[----:B------:R-:W-:-:S05]  /*09e0*/  VIADD R6, R13, 0xffffffff ;  /* 0xffffffff0d067836 */ /* 0x000fca0000000000 */
        /* <DEDUP_REMOVED lines=19> */
.L_x_85:
[----:B------:R-:W-:Y:S01]  /*0b20*/  DMUL R16, R16, 8.11296384146066816958e+31 ;  /* 0x4690000010107828 */ /* 0x000fe20000000000 */
[----:B------:R-:W-:-:S05]  /*0b30*/  IMAD.MOV.U32 R18, RZ, RZ, R20 ;  /* 0x000000ffff127224 */ /* 0x000fca00078e0014 */
        /* <DEDUP_REMOVED lines=8> */
.L_x_83:
[----:B------:R-:W-:Y:S01]  /*0bc0*/  LOP3.LUT R19, R17, 0x80000, RZ, 0xfc, !PT ;  /* 0x0008000011137812 */ /* 0x000fe200078efcff */
[----:B------:R-:W-:-:S07]  /*0bd0*/  IMAD.MOV.U32 R18, RZ, RZ, R16 ;  /* 0x000000ffff127224 */ /* 0x000fce00078e0010 */
.L_x_84:
[----:B------:R-:W-:Y:S01]  /*0be0*/  IMAD.MOV.U32 R16, RZ, RZ, R0 ;  /* 0x000000ffff107224 */ /* 0x000fe200078e0000 */
[----:B------:R-:W-:Y:S01]  /*0bf0*/  MOV R20, R18 ;  /* 0x0000001200147202 */ /* 0x000fe20000000f00 */
[----:B------:R-:W-:Y:S02]  /*0c00*/  IMAD.MOV.U32 R17, RZ, RZ, 0x0 ;  /* 0x00000000ff117424 */ /* 0x000fe400078e00ff */
[----:B------:R-:W-:Y:S02]  /*0c10*/  IMAD.MOV.U32 R21, RZ, RZ, R19 ;  /* 0x000000ffff157224 */ /* 0x000fe400078e0013 */
[----:B------:R-:W-:Y:S05]  /*0c20*/  RET.REL.NODEC R16 `(_Z7poissonPKfS0_Pfiifff) ;  /* 0xfffffff010f47950 */ /* 0x000fea0003c3ffff */
        .weak           $__internal_6_$__cuda_sm20_div_rn_f64_full
        .type           $__internal_6_$__cuda_sm20_div_rn_f64_full,@function
        .size           $__internal_6_$__cuda_sm20_div_rn_f64_full,(.L_x_188 - $__internal_6_$__cuda_sm20_div_rn_f64_full)
$__internal_6_$__cuda_sm20_div_rn_f64_full:
[C---:B------:R-:W-:Y:S01]  /*0c30*/  FSETP.GEU.AND P0, PT, |R17|.reuse, 1.469367938527859385e-39, PT ;  /* 0x001000001100780b */ /* 0x040fe20003f0e200 */
[----:B------:R-:W-:Y:S01]  /*0c40*/  IMAD.MOV.U32 R24, RZ, RZ, 0x1 ;  /* 0x00000001ff187424 */ /* 0x000fe200078e00ff */
[C---:B------:R-:W-:Y:S02]  /*0c50*/  LOP3.LUT R14, R17.reuse, 0x800fffff, RZ, 0xc0, !PT ;  /* 0x800fffff110e7812 */ /* 0x040fe400078ec0ff */
[----:B------:R-:W-:Y:S02]  /*0c60*/  LOP3.LUT R34, R17, 0x7ff00000, RZ, 0xc0, !PT ;  /* 0x7ff0000011227812 */ /* 0x000fe400078ec0ff */
[----:B------:R-:W-:Y:S01]  /*0c70*/  LOP3.LUT R15, R14, 0x3ff00000, RZ, 0xfc, !PT ;  /* 0x3ff000000e0f7812 */ /* 0x000fe200078efcff */
[----:B------:R-:W-:-:S06]  /*0c80*/  IMAD.MOV.U32 R14, RZ, RZ, R16 ;  /* 0x000000ffff0e7224 */ /* 0x000fcc00078e0010 */
[----:B------:R-:W-:-:S06]  /*0c90*/  @!P0 DMUL R14, R16, 8.98846567431157953865e+307 ;  /* 0x7fe00000100e8828 */ /* 0x000fcc0000000000 */
[----:B------:R-:W0:Y:S02]  /*0ca0*/  MUFU.RCP64H R25, R15 ;  /* 0x0000000f00197308 */ /* 0x000e240000001800 */
[----:B0-----:R-:W-:-:S08]  /*0cb0*/  DFMA R18, R24, -R14, 1 ;  /* 0x3ff000001812742b */ /* 0x001fd0000000080e */
[----:B------:R-:W-:-:S08]  /*0cc0*/  DFMA R18, R18, R18, R18 ;  /* 0x000000121212722b */ /* 0x000fd00000000012 */
[----:B------:R-:W-:Y:S01]  /*0cd0*/  DFMA R24, R24, R18, R24 ;  /* 0x000000121818722b */ /* 0x000fe20000000018 */
[----:B------:R-:W-:Y:S02]  /*0ce0*/  IMAD.MOV.U32 R19, RZ, RZ, R21 ;  /* 0x000000ffff137224 */ /* 0x000fe400078e0015 */
[----:B------:R-:W-:Y:S01]  /*0cf0*/  IMAD.MOV.U32 R18, RZ, RZ, R0 ;  /* 0x000000ffff127224 */ /* 0x000fe200078e0000 */
[----:B------:R-:W-:Y:S02]  /*0d00*/  MOV R0, 0x1ca00000 ;  /* 0x1ca0000000007802 */ /* 0x000fe40000000f00 */
[----:B------:R-:W-:Y:S02]  /*0d10*/  LOP3.LUT R6, R19, 0x7ff00000, RZ, 0xc0, !PT ;  /* 0x7ff0000013067812 */ /* 0x000fe400078ec0ff */
[----:B------:R-:W-:Y:S01]  /*0d20*/  DFMA R22, R24, -R14, 1 ;  /* 0x3ff000001816742b */ /* 0x000fe2000000080e */
[----:B------:R-:W-:Y:S01]  /*0d30*/  IMAD.MOV.U32 R20, RZ, RZ, R18 ;  /* 0x000000ffff147224 */ /* 0x000fe200078e0012 */
[----:B------:R-:W-:Y:S01]  /*0d40*/  ISETP.GE.U32.AND P1, PT, R6, R34, PT ;  /* 0x000000220600720c */ /* 0x000fe20003f26070 */
[----:B------:R-:W-:-:S03]  /*0d50*/  IMAD.MOV.U32 R31, RZ, RZ, R6 ;  /* 0x000000ffff1f7224 */ /* 0x000fc600078e0006 */
[----:B------:R-:W-:Y:S02]  /*0d60*/  SEL R21, R0, 0x63400000, !P1 ;  /* 0x6340000000157807 */ /* 0x000fe40004800000 */
[----:B------:R-:W-:Y:S01]  /*0d70*/  DFMA R22, R24, R22, R24 ;  /* 0x000000161816722b */ /* 0x000fe20000000018 */
[----:B------:R-:W-:Y:S02]  /*0d80*/  FSETP.GEU.AND P1, PT, |R19|, 1.469367938527859385e-39, PT ;  /* 0x001000001300780b */ /* 0x000fe40003f2e200 */
[----:B------:R-:W-:-:S11]  /*0d90*/  LOP3.LUT R21, R21, 0x800fffff, R19, 0xf8, !PT ;  /* 0x800fffff15157812 */ /* 0x000fd600078ef813 */
[----:B------:R-:W-:Y:S05]  /*0da0*/  @P1 BRA `(.L_x_86) ;  /* 0x0000000000201947 */ /* 0x000fea0003800000 */
[----:B------:R-:W-:Y:S01]  /*0db0*/  LOP3.LUT R25, R17, 0x7ff00000, RZ, 0xc0, !PT ;  /* 0x7ff0000011197812 */ /* 0x000fe200078ec0ff */
[----:B------:R-:W-:-:S03]  /*0dc0*/  IMAD.MOV.U32 R24, RZ, RZ, RZ ;  /* 0x000000ffff187224 */ /* 0x000fc600078e00ff */
[----:B------:R-:W-:-:S04]  /*0dd0*/  ISETP.GE.U32.AND P1, PT, R6, R25, PT ;  /* 0x000000190600720c */ /* 0x000fc80003f26070 */
[----:B------:R-:W-:-:S04]  /*0de0*/  SEL R25, R0, 0x63400000, !P1 ;  /* 0x6340000000197807 */ /* 0x000fc80004800000 */
[----:B------:R-:W-:-:S04]  /*0df0*/  LOP3.LUT R25, R25, 0x80000000, R19, 0xf8, !PT ;  /* 0x8000000019197812 */ /* 0x000fc800078ef813 */
[----:B------:R-:W-:-:S06]  /*0e00*/  LOP3.LUT R25, R25, 0x100000, RZ, 0xfc, !PT ;  /* 0x0010000019197812 */ /* 0x000fcc00078efcff */
[----:B------:R-:W-:-:S10]  /*0e10*/  DFMA R20, R20, 2, -R24 ;  /* 0x400000001414782b */ /* 0x000fd40000000818 */
[----:B------:R-:W-:-:S07]  /*0e20*/  LOP3.LUT R31, R21, 0x7ff00000, RZ, 0xc0, !PT ;  /* 0x7ff00000151f7812 */ /* 0x000fce00078ec0ff */
.L_x_86:
[----:B------:R-:W-:Y:S01]  /*0e30*/  @!P0 LOP3.LUT R34, R15, 0x7ff00000, RZ, 0xc0, !PT ;  /* 0x7ff000000f228812 */ /* 0x000fe200078ec0ff */
[----:B------:R-:W-:Y:S01]  /*0e40*/  VIADD R26, R31, 0xffffffff ;  /* 0xffffffff1f1a7836 */ /* 0x000fe20000000000 */
[----:B------:R-:W-:-:S03]  /*0e50*/  DMUL R24, R22, R20 ;  /* 0x0000001416187228 */ /* 0x000fc60000000000 */
[----:B------:R-:W-:Y:S01]  /*0e60*/  VIADD R33, R34, 0xffffffff ;  /* 0xffffffff22217836 */ /* 0x000fe20000000000 */
[----:B------:R-:W-:-:S04]  /*0e70*/  ISETP.GT.U32.AND P0, PT, R26, 0x7feffffe, PT ;  /* 0x7feffffe1a00780c */ /* 0x000fc80003f04070 */
[----:B------:R-:W-:Y:S01]  /*0e80*/  ISETP.GT.U32.OR P0, PT, R33, 0x7feffffe, P0 ;  /* 0x7feffffe2100780c */ /* 0x000fe20000704470 */
[----:B------:R-:W-:-:S08]  /*0e90*/  DFMA R26, R24, -R14, R20 ;  /* 0x8000000e181a722b */ /* 0x000fd00000000014 */
[----:B------:R-:W-:-:S04]  /*0ea0*/  DFMA R26, R22, R26, R24 ;  /* 0x0000001a161a722b */ /* 0x000fc80000000018 */
[----:B------:R-:W-:Y:S07]  /*0eb0*/  @P0 BRA `(.L_x_87) ;  /* 0x00000000006c0947 */ /* 0x000fee0003800000 */
[----:B------:R-:W-:-:S04]  /*0ec0*/  LOP3.LUT R19, R17, 0x7ff00000, RZ, 0xc0, !PT ;  /* 0x7ff0000011137812 */ /* 0x000fc800078ec0ff */
[CC--:B------:R-:W-:Y:S02]  /*0ed0*/  VIADDMNMX R18, R6.reuse, -R19.reuse, 0xb9600000, !PT ;  /* 0xb960000006127446 */ /* 0x0c0fe40007800913 */
[----:B------:R-:W-:Y:S02]  /*0ee0*/  ISETP.GE.U32.AND P0, PT, R6, R19, PT ;  /* 0x000000130600720c */ /* 0x000fe40003f06070 */
[----:B------:R-:W-:Y:S02]  /*0ef0*/  VIMNMX R18, PT, PT, R18, 0x46a00000, PT ;  /* 0x46a0000012127848 */ /* 0x000fe40003fe0100 */
[----:B------:R-:W-:-:S05]  /*0f00*/  SEL R19, R0, 0x63400000, !P0 ;  /* 0x6340000000137807 */ /* 0x000fca0004000000 */
[----:B------:R-:W-:Y:S01]  /*0f10*/  IMAD.IADD R0, R18, 0x1, -R19 ;  /* 0x0000000112007824 */ /* 0x000fe200078e0a13 */
[----:B------:R-:W-:-:S03]  /*0f20*/  MOV R18, RZ ;  /* 0x000000ff00127202 */ /* 0x000fc60000000f00 */
[----:B------:R-:W-:-:S06]  /*0f30*/  VIADD R19, R0, 0x7fe00000 ;  /* 0x7fe0000000137836 */ /* 0x000fcc0000000000 */
[----:B------:R-:W-:-:S10]  /*0f40*/  DMUL R22, R26, R18 ;  /* 0x000000121a167228 */ /* 0x000fd40000000000 */
[----:B------:R-:W-:-:S13]  /*0f50*/  FSETP.GTU.AND P0, PT, |R23|, 1.469367938527859385e-39, PT ;  /* 0x001000001700780b */ /* 0x000fda0003f0c200 */
[----:B------:R-:W-:Y:S05]  /*0f60*/  @P0 BRA `(.L_x_88) ;  /* 0x0000000000940947 */ /* 0x000fea0003800000 */
[----:B------:R-:W-:Y:S01]  /*0f70*/  DFMA R14, R26, -R14, R20 ;  /* 0x8000000e1a0e722b */ /* 0x000fe20000000014 */
[----:B------:R-:W-:-:S09]  /*0f80*/  IMAD.MOV.U32 R18, RZ, RZ, RZ ;  /* 0x000000ffff127224 */ /* 0x000fd200078e00ff */
[C---:B------:R-:W-:Y:S02]  /*0f90*/  FSETP.NEU.AND P0, PT, R15.reuse, RZ, PT ;  /* 0x000000ff0f00720b */ /* 0x040fe40003f0d000 */
[----:B------:R-:W-:-:S04]  /*0fa0*/  LOP3.LUT R17, R15, 0x80000000, R17, 0x48, !PT ;  /* 0x800000000f117812 */ /* 0x000fc800078e4811 */
[----:B------:R-:W-:-:S07]  /*0fb0*/  LOP3.LUT R19, R17, R19, RZ, 0xfc, !PT ;  /* 0x0000001311137212 */ /* 0x000fce00078efcff */
[----:B------:R-:W-:Y:S05]  /*0fc0*/  @!P0 BRA `(.L_x_88) ;  /* 0x00000000007c8947 */ /* 0x000fea0003800000 */
[----:B------:R-:W-:Y:S01]  /*0fd0*/  IMAD.MOV R15, RZ, RZ, -R0 ;  /* 0x000000ffff0f7224 */ /* 0x000fe200078e0a00 */
[----:B------:R-:W-:Y:S01]  /*0fe0*/  DMUL.RP R18, R26, R18 ;  /* 0x000000121a127228 */ /* 0x000fe20000008000 */
[----:B------:R-:W-:-:S06]  /*0ff0*/  IMAD.MOV.U32 R14, RZ, RZ, RZ ;  /* 0x000000ffff0e7224 */ /* 0x000fcc00078e00ff */
[----:B------:R-:W-:-:S03]  /*1000*/  DFMA R14, R22, -R14, R26 ;  /* 0x8000000e160e722b */ /* 0x000fc6000000001a */
[----:B------:R-:W-:-:S03]  /*1010*/  LOP3.LUT R17, R19, R17, RZ, 0x3c, !PT ;  /* 0x0000001113117212 */ /* 0x000fc600078e3cff */
[----:B------:R-:W-:-:S04]  /*1020*/  IADD3 R14, PT, PT, -R0, -0x43300000, RZ ;  /* 0xbcd00000000e7810 */ /* 0x000fc80007ffe1ff */
[----:B------:R-:W-:-:S04]  /*1030*/  FSETP.NEU.AND P0, PT, |R15|, R14, PT ;  /* 0x0000000e0f00720b */ /* 0x000fc80003f0d200 */
[----:B------:R-:W-:Y:S02]  /*1040*/  FSEL R22, R18, R22, !P0 ;  /* 0x0000001612167208 */ /* 0x000fe40004000000 */
[----:B------:R-:W-:Y:S01]  /*1050*/  FSEL R23, R17, R23, !P0 ;  /* 0x0000001711177208 */ /* 0x000fe20004000000 */
[----:B------:R-:W-:Y:S06]  /*1060*/  BRA `(.L_x_88) ;  /* 0x0000000000547947 */ /* 0x000fec0003800000 */
.L_x_87:
        /* <DEDUP_REMOVED lines=12> */
[----:B------:R-:W-:Y:S02]  /*1130*/  @!P0 IMAD.MOV.U32 R22, RZ, RZ, RZ ;  /* 0x000000ffff168224 */ /* 0x000fe400078e00ff */
[----:B------:R-:W-:Y:S01]  /*1140*/  @P0 IMAD.MOV.U32 R22, RZ, RZ, RZ ;  /* 0x000000ffff160224 */ /* 0x000fe200078e00ff */
[----:B------:R-:W-:Y:S01]  /*1150*/  @P0 MOV R23, R0 ;  /* 0x0000000000170202 */ /* 0x000fe20000000f00 */
[----:B------:R-:W-:Y:S06]  /*1160*/  BRA `(.L_x_88) ;  /* 0x0000000000147947 */ /* 0x000fec0003800000 */
.L_x_90:
[----:B------:R-:W-:Y:S01]  /*1170*/  LOP3.LUT R23, R17, 0x80000, RZ, 0xfc, !PT ;  /* 0x0008000011177812 */ /* 0x000fe200078efcff */
[----:B------:R-:W-:Y:S01]  /*1180*/  IMAD.MOV.U32 R22, RZ, RZ, R16 ;  /* 0x000000ffff167224 */ /* 0x000fe200078e0010 */
[----:B------:R-:W-:Y:S06]  /*1190*/  BRA `(.L_x_88) ;  /* 0x0000000000087947 */ /* 0x000fec0003800000 */
.L_x_89:
[----:B------:R-:W-:Y:S01]  /*11a0*/  LOP3.LUT R23, R19, 0x80000, RZ, 0xfc, !PT ;  /* 0x0008000013177812 */ /* 0x000fe200078efcff */
[----:B------:R-:W-:-:S07]  /*11b0*/  IMAD.MOV.U32 R22, RZ, RZ, R18 ;  /* 0x000000ffff167224 */ /* 0x000fce00078e0012 */
.L_x_88:
[----:B------:R-:W-:Y:S02]  /*11c0*/  IMAD.MOV.U32 R33, RZ, RZ, 0x0 ;  /* 0x00000000ff217424 */ /* 0x000fe400078e00ff */
[----:B------:R-:W-:Y:S02]  /*11d0*/  IMAD.MOV.U32 R14, RZ, RZ, R22 ;  /* 0x000000ffff0e7224 */ /* 0x000fe400078e0016 */
[----:B------:R-:W-:Y:S01]  /*11e0*/  IMAD.MOV.U32 R15, RZ, RZ, R23 ;  /* 0x000000ffff0f7224 */ /* 0x000fe200078e0017 */
[----:B------:R-:W-:Y:S06]  /*11f0*/  RET.REL.NODEC R32 `(_Z7poissonPKfS0_Pfiifff) ;  /* 0xffffffec20807950 */ /* 0x000fec0003c3ffff */
.L_x_91:
        /* <DEDUP_REMOVED lines=16> */
.L_x_188:


//--------------------- .text._Z11compute_RHSPKfS0_Pfiifff --------------------------
	.section	.text._Z11compute_RHSPKfS0_Pfiifff,"ax",@progbits
	.align	128
        .global         _Z11compute_RHSPKfS0_Pfiifff
        .type           _Z11compute_RHSPKfS0_Pfiifff,@function
        .size           _Z11compute_RHSPKfS0_Pfiifff,(.L_x_189 - _Z11compute_RHSPKfS0_Pfiifff)
        .other          _Z11compute_RHSPKfS0_Pfiifff,@"STO_CUDA_ENTRY STV_DEFAULT"
_Z11compute_RHSPKfS0_Pfiifff:
.text._Z11compute_RHSPKfS0_Pfiifff:
        /* <DEDUP_REMOVED lines=22> */
[----:B------:R-:W1:Y:S01]  /*0160*/  LDCU.64 UR4, c[0x0][0x358] ;  /* 0x00006b00ff0477ac */ /* 0x000e620008000a00 */
[----:B------:R-:W-:-:S04]  /*0170*/  VIADD R5, R8, 0x2 ;  /* 0x0000000208057836 */ /* 0x000fc80000000000 */
[----:B------:R-:W-:Y:S02]  /*0180*/  IMAD R2, R0, R5, R3 ;  /* 0x0000000500027224 */ /* 0x000fe400078e0203 */
[----:B------:R-:W2:Y:S08]  /*0190*/  LDC.64 R10, c[0x0][0x388] ;  /* 0x0000e200ff0a7b82 */ /* 0x000eb00000000a00 */
[----:B------:R-:W3:Y:S01]  /*01a0*/  LDC R15, c[0x0][0x3a4] ;  /* 0x0000e900ff0f7b82 */ /* 0x000ee20000000800 */
[----:B0-----:R-:W-:-:S05]  /*01b0*/  IMAD.WIDE R6, R2, 0x4, R6 ;  /* 0x0000000402067825 */ /* 0x001fca00078e0206 */
[----:B-1----:R-:W4:Y:S04]  /*01c0*/  LDG.E R12, desc[UR4][R6.64] ;  /* 0x00000004060c7981 */ /* 0x002f28000c1e1900 */
[----:B------:R-:W4:Y:S01]  /*01d0*/  LDG.E R13, desc[UR4][R6.64+-0x4] ;  /* 0xfffffc04060d7981 */ /* 0x000f22000c1e1900 */
[----:B------:R-:W-:Y:S02]  /*01e0*/  IMAD R0, R0, R5, -R5 ;  /* 0x0000000500007224 */ /* 0x000fe400078e0a05 */
[----:B--2---:R-:W-:-:S04]  /*01f0*/  IMAD.WIDE R8, R2, 0x4, R10 ;  /* 0x0000000402087825 */ /* 0x004fc800078e020a */
[----:B------:R-:W-:Y:S01]  /*0200*/  IMAD.IADD R3, R3, 0x1, R0 ;  /* 0x0000000103037824 */ /* 0x000fe200078e0200 */
[----:B------:R0:W5:Y:S03]  /*0210*/  LDG.E R4, desc[UR4][R8.64] ;  /* 0x0000000408047981 */ /* 0x000166000c1e1900 */
[----:B------:R-:W-:-:S05]  /*0220*/  IMAD.WIDE R10, R3, 0x4, R10 ;  /* 0x00000004030a7825 */ /* 0x000fca00078e020a */
[----:B------:R0:W5:Y:S01]  /*0230*/  LDG.E R5, desc[UR4][R10.64] ;  /* 0x000000040a057981 */ /* 0x000162000c1e1900 */
[----:B---3--:R-:W1:Y:S01]  /*0240*/  MUFU.RCP R3, R15 ;  /* 0x0000000f00037308 */ /* 0x008e620000001000 */
[----:B------:R-:W-:Y:S01]  /*0250*/  BSSY.RECONVERGENT B0, `(.L_x_92) ;  /* 0x000000e000007945 */ /* 0x000fe20003800200 */
[----:B-1----:R-:W-:-:S04]  /*0260*/  FFMA R14, R3, -R15, 1 ;  /* 0x3f800000030e7423 */ /* 0x002fc8000000080f */
[----:B------:R-:W-:Y:S01]  /*0270*/  FFMA R3, R3, R14, R3 ;  /* 0x0000000e03037223 */ /* 0x000fe20000000003 */
[----:B----4-:R-:W-:-:S04]  /*0280*/  FADD R0, R12, -R13 ;  /* 0x8000000d0c007221 */ /* 0x010fc80000000000 */
[----:B------:R-:W1:Y:S01]  /*0290*/  FCHK P0, R0, R15 ;  /* 0x0000000f00007302 */ /* 0x000e620000000000 */
[----:B------:R-:W-:-:S04]  /*02a0*/  FFMA R6, R0, R3, RZ ;  /* 0x0000000300067223 */ /* 0x000fc800000000ff */
[----:B------:R-:W-:-:S04]  /*02b0*/  FFMA R7, R6, -R15, R0 ;  /* 0x8000000f06077223 */ /* 0x000fc80000000000 */
[----:B------:R-:W-:Y:S01]  /*02c0*/  FFMA R6, R3, R7, R6 ;  /* 0x0000000703067223 */ /* 0x000fe20000000006 */
[----:B01----:R-:W-:Y:S06]  /*02d0*/  @!P0 BRA `(.L_x_93) ;  /* 0x0000000000148947 */ /* 0x003fec0003800000 */
[----:B------:R-:W0:Y:S01]  /*02e0*/  LDCU UR6, c[0x0][0x3a4] ;  /* 0x00007480ff0677ac */ /* 0x000e220008000800 */
[----:B------:R-:W-:Y:S02]  /*02f0*/  MOV R8, 0x320 ;  /* 0x0000032000087802 */ /* 0x000fe40000000f00 */
[----:B0-----:R-:W-:-:S07]  /*0300*/  MOV R3, UR6 ;  /* 0x0000000600037c02 */ /* 0x001fce0008000f00 */
[----:B-----5:R-:W-:Y:S05]  /*0310*/  CALL.REL.NOINC `($__internal_7_$__cuda_sm3x_div_rn_noftz_f32_slowpath) ;  /* 0x0000000000a07944 */ /* 0x020fea0003c00000 */
[----:B------:R-:W-:-:S07]  /*0320*/  IMAD.MOV.U32 R6, RZ, RZ, R0 ;  /* 0x000000ffff067224 */ /* 0x000fce00078e0000 */
.L_x_93:
[----:B------:R-:W-:Y:S05]  /*0330*/  BSYNC.RECONVERGENT B0 ;  /* 0x0000000000007941 */ /* 0x000fea0003800200 */
.L_x_92:
[----:B------:R-:W0:Y:S01]  /*0340*/  LDC R7, c[0x0][0x3a8] ;  /* 0x0000ea00ff077b82 */ /* 0x000e220000000800 */
[----:B-----5:R-:W-:Y:S01]  /*0350*/  FADD R0, R4, -R5 ;  /* 0x8000000504007221 */ /* 0x020fe20000000000 */
        /* <DEDUP_REMOVED lines=10> */
[----:B------:R-:W-:Y:S01]  /*0400*/  MOV R8, 0x430 ;  /* 0x0000043000087802 */ /* 0x000fe20000000f00 */
[----:B0-----:R-:W-:-:S07]  /*0410*/  IMAD.U32 R3, RZ, RZ, UR6 ;  /* 0x00000006ff037e24 */ /* 0x001fce000f8e00ff */
[----:B------:R-:W-:Y:S05]  /*0420*/  CALL.REL.NOINC `($__internal_7_$__cuda_sm3x_div_rn_noftz_f32_slowpath) ;  /* 0x00000000005c7944 */ /* 0x000fea0003c00000 */
[----:B------:R-:W-:-:S07]  /*0430*/  IMAD.MOV.U32 R3, RZ, RZ, R0 ;  /* 0x000000ffff037224 */ /* 0x000fce00078e0000 */
.L_x_95:
[----:B------:R-:W-:Y:S05]  /*0440*/  BSYNC.RECONVERGENT B0 ;  /* 0x0000000000007941 */ /* 0x000fea0003800200 */
.L_x_94:
[----:B------:R-:W0:Y:S01]  /*0450*/  LDC R9, c[0x0][0x3a0] ;  /* 0x0000e800ff097b82 */ /* 0x000e220000000800 */
[----:B------:R-:W-:Y:S01]  /*0460*/  FADD R0, R3, R6 ;  /* 0x0000000603007221 */ /* 0x000fe20000000000 */
        /* <DEDUP_REMOVED lines=12> */
[----:B------:R-:W-:Y:S05]  /*0530*/  CALL.REL.NOINC `($__internal_7_$__cuda_sm3x_div_rn_noftz_f32_slowpath) ;  /* 0x0000000000187944 */ /* 0x000fea0003c00000 */
[----:B------:R-:W-:-:S07]  /*0540*/  IMAD.MOV.U32 R7, RZ, RZ, R0 ;  /* 0x000000ffff077224 */ /* 0x000fce00078e0000 */
.L_x_97:
[----:B------:R-:W-:Y:S05]  /*0550*/  BSYNC.RECONVERGENT B0 ;  /* 0x0000000000007941 */ /* 0x000fea0003800200 */
.L_x_96:
[----:B------:R-:W0:Y:S02]  /*0560*/  LDC.64 R4, c[0x0][0x390] ;  /* 0x0000e400ff047b82 */ /* 0x000e240000000a00 */
[----:B0-----:R-:W-:-:S05]  /*0570*/  IMAD.WIDE R2, R2, 0x4, R4 ;  /* 0x0000000402027825 */ /* 0x001fca00078e0204 */
[----:B------:R-:W-:Y:S01]  /*0580*/  STG.E desc[UR4][R2.64], R7 ;  /* 0x0000000702007986 */ /* 0x000fe2000c101904 */
[----:B------:R-:W-:Y:S05]  /*0590*/  EXIT ;  /* 0x000000000000794d */ /* 0x000fea0003800000 */
        .weak           $__internal_7_$__cuda_sm3x_div_rn_noftz_f32_slowpath
        .type           $__internal_7_$__cuda_sm3x_div_rn_noftz_f32_slowpath,@function
        .size           $__internal_7_$__cuda_sm3x_div_rn_noftz_f32_slowpath,(.L_x_189 - $__internal_7_$__cuda_sm3x_div_rn_noftz_f32_slowpath)
$__internal_7_$__cuda_sm3x_div_rn_noftz_f32_slowpath:
        /* <DEDUP_REMOVED lines=34> */
.L_x_99:
[----:B------:R-:W-:Y:S01]  /*07c0*/  LEA R10, R14, 0xc0800000, 0x17 ;  /* 0xc08000000e0a7811 */ /* 0x000fe200078eb8ff */
[----:B------:R-:W-:Y:S03]  /*07d0*/  BSSY.RECONVERGENT B2, `(.L_x_104) ;  /* 0x0000036000027945 */ /* 0x000fe60003800200 */
[----:B------:R-:W-:Y:S01]  /*07e0*/  IADD3 R10, PT, PT, -R10, R3, RZ ;  /* 0x000000030a0a7210 */ /* 0x000fe20007ffe1ff */
[----:B------:R-:W-:-:S03]  /*07f0*/  VIADD R3, R12, 0xffffff81 ;  /* 0xffffff810c037836 */ /* 0x000fc60000000000 */
[----:B------:R0:W1:Y:S01]  /*0800*/  MUFU.RCP R9, R10 ;  /* 0x0000000a00097308 */ /* 0x0000620000001000 */
[----:B------:R-:W-:Y:S01]  /*0810*/  FADD.FTZ R11, -R10, -RZ ;  /* 0x800000ff0a0b7221 */ /* 0x000fe20000010100 */
[C---:B------:R-:W-:Y:S01]  /*0820*/  IMAD R0, R3.reuse, -0x800000, R0 ;  /* 0xff80000003007824 */ /* 0x040fe200078e0200 */
[----:B0-----:R-:W-:-:S05]  /*0830*/  IADD3 R10, PT, PT, R3, 0x7f, -R14 ;  /* 0x0000007f030a7810 */ /* 0x001fca0007ffe80e */
[----:B------:R-:W-:Y:S02]  /*0840*/  IMAD.IADD R10, R10, 0x1, R7 ;  /* 0x000000010a0a7824 */ /* 0x000fe400078e0207 */
[----:B-1----:R-:W-:-:S04]  /*0850*/  FFMA R12, R9, R11, 1 ;  /* 0x3f800000090c7423 */ /* 0x002fc8000000000b */
        /* <DEDUP_REMOVED lines=19> */
[CCC-:B------:R-:W-:Y:S01]  /*0990*/  FFMA.RZ R3, R16.reuse, R12.reuse, R9.reuse ;  /* 0x0000000c10037223 */ /* 0x1c0fe2000000c009 */
[CCC-:B------:R-:W-:Y:S01]  /*09a0*/  FFMA.RM R10, R16.reuse, R12.reuse, R9.reuse ;  /* 0x0000000c100a7223 */ /* 0x1c0fe20000004009 */
[C---:B------:R-:W-:Y:S02]  /*09b0*/  ISETP.NE.AND P2, PT, R11.reuse, RZ, PT ;  /* 0x000000ff0b00720c */ /* 0x040fe40003f45270 */
[----:B------:R-:W-:Y:S02]  /*09c0*/  ISETP.NE.AND P1, PT, R11, RZ, PT ;  /* 0x000000ff0b00720c */ /* 0x000fe40003f25270 */
[----:B------:R-:W-:Y:S01]  /*09d0*/  LOP3.LUT R7, R3, 0x7fffff, RZ, 0xc0, !PT ;  /* 0x007fffff03077812 */ /* 0x000fe200078ec0ff */
[----:B------:R-:W-:Y:S01]  /*09e0*/  FFMA.RP R3, R16, R12, R9 ;  /* 0x0000000c10037223 */ /* 0x000fe20000008009 */
[----:B------:R-:W-:Y:S02]  /*09f0*/  VIADD R12, R11, 0x20 ;  /* 0x000000200b0c7836 */ /* 0x000fe40000000000 */
[----:B------:R-:W-:Y:S01]  /*0a00*/  LOP3.LUT R7, R7, 0x800000, RZ, 0xfc, !PT ;  /* 0x0080000007077812 */ /* 0x000fe200078efcff */
[----:B------:R-:W-:Y:S01]  /*0a10*/  IMAD.MOV R9, RZ, RZ, -R11 ;  /* 0x000000ffff097224 */ /* 0x000fe200078e0a0b */
[----:B------:R-:W-:-:S02]  /*0a20*/  FSETP.NEU.FTZ.AND P0, PT, R3, R10, PT ;  /* 0x0000000a0300720b */ /* 0x000fc40003f1d000 */
[----:B------:R-:W-:Y:S02]  /*0a30*/  SHF.L.U32 R12, R7, R12, RZ ;  /* 0x0000000c070c7219 */ /* 0x000fe400000006ff */
[----:B------:R-:W-:Y:S02]  /*0a40*/  SEL R10, R9, RZ, P2 ;  /* 0x000000ff090a7207 */ /* 0x000fe40001000000 */
[----:B------:R-:W-:Y:S02]  /*0a50*/  ISETP.NE.AND P1, PT, R12, RZ, P1 ;  /* 0x000000ff0c00720c */ /* 0x000fe40000f25270 */
[----:B------:R-:W-:Y:S02]  /*0a60*/  SHF.R.U32.HI R10, RZ, R10, R7 ;  /* 0x0000000aff0a7219 */ /* 0x000fe40000011607 */
[----:B------:R-:W-:Y:S02]  /*0a70*/  PLOP3.LUT P0, PT, P0, P1, PT, 0xf8, 0x8f ;  /* 0x00000000008f781c */ /* 0x000fe40000703f70 */
[----:B------:R-:W-:-:S02]  /*0a80*/  SHF.R.U32.HI R12, RZ, 0x1, R10 ;  /* 0x00000001ff0c7819 */ /* 0x000fc4000001160a */
[----:B------:R-:W-:-:S04]  /*0a90*/  SEL R3, RZ, 0x1, !P0 ;  /* 0x00000001ff037807 */ /* 0x000fc80004000000 */
[----:B------:R-:W-:-:S04]  /*0aa0*/  LOP3.LUT R3, R3, 0x1, R12, 0xf8, !PT ;  /* 0x0000000103037812 */ /* 0x000fc800078ef80c */
[----:B------:R-:W-:-:S05]  /*0ab0*/  LOP3.LUT R3, R3, R10, RZ, 0xc0, !PT ;  /* 0x0000000a03037212 */ /* 0x000fca00078ec0ff */
[----:B------:R-:W-:-:S05]  /*0ac0*/  IMAD.IADD R3, R12, 0x1, R3 ;  /* 0x000000010c037824 */ /* 0x000fca00078e0203 */
[----:B------:R-:W-:Y:S01]  /*0ad0*/  LOP3.LUT R0, R3, R0, RZ, 0xfc, !PT ;  /* 0x0000000003007212 */ /* 0x000fe200078efcff */
[----:B------:R-:W-:Y:S06]  /*0ae0*/  BRA `(.L_x_107) ;  /* 0x0000000000107947 */ /* 0x000fec0003800000 */
.L_x_106:
[----:B------:R-:W-:-:S04]  /*0af0*/  LOP3.LUT R0, R0, 0x80000000, RZ, 0xc0, !PT ;  /* 0x8000000000007812 */ /* 0x000fc800078ec0ff */
[----:B------:R-:W-:Y:S01]  /*0b00*/  LOP3.LUT R0, R0, 0x7f800000, RZ, 0xfc, !PT ;  /* 0x7f80000000007812 */ /* 0x000fe200078efcff */
[----:B------:R-:W-:Y:S06]  /*0b10*/  BRA `(.L_x_107) ;  /* 0x0000000000047947 */ /* 0x000fec0003800000 */
.L_x_105:
[----:B------:R-:W-:-:S07]  /*0b20*/  LEA R0, R10, R0, 0x17 ;  /* 0x000000000a007211 */ /* 0x000fce00078eb8ff */
.L_x_107:
[----:B------:R-:W-:Y:S05]  /*0b30*/  BSYNC.RECONVERGENT B2 ;  /* 0x0000000000027941 */ /* 0x000fea0003800200 */
.L_x_104:
[----:B------:R-:W-:Y:S05]  /*0b40*/  BRA `(.L_x_108) ;  /* 0x0000000000207947 */ /* 0x000fea0003800000 */
.L_x_103:
[----:B------:R-:W-:-:S04]  /*0b50*/  LOP3.LUT R0, R3, 0x80000000, R0, 0x48, !PT ;  /* 0x8000000003007812 */ /* 0x000fc800078e4800 */
[----:B------:R-:W-:Y:S01]  /*0b60*/  LOP3.LUT R0, R0, 0x7f800000, RZ, 0xfc, !PT ;  /* 0x7f80000000007812 */ /* 0x000fe200078efcff */
[----:B------:R-:W-:Y:S06]  /*0b70*/  BRA `(.L_x_108) ;  /* 0x0000000000147947 */ /* 0x000fec0003800000 */
.L_x_102:
[----:B------:R-:W-:Y:S01]  /*0b80*/  LOP3.LUT R0, R3, 0x80000000, R0, 0x48, !PT ;  /* 0x8000000003007812 */ /* 0x000fe200078e4800 */
[----:B------:R-:W-:Y:S06]  /*0b90*/  BRA `(.L_x_108) ;  /* 0x00000000000c7947 */ /* 0x000fec0003800000 */
.L_x_101:
[----:B------:R-:W0:Y:S01]  /*0ba0*/  MUFU.RSQ R0, -QNAN ;  /* 0xffc0000000007908 */ /* 0x000e220000001400 */
[----:B------:R-:W-:Y:S05]  /*0bb0*/  BRA `(.L_x_108) ;  /* 0x0000000000047947 */ /* 0x000fea0003800000 */
.L_x_100:
[----:B------:R-:W-:-:S07]  /*0bc0*/  FADD.FTZ R0, R0, R3 ;  /* 0x0000000300007221 */ /* 0x000fce0000010000 */
.L_x_108:
[----:B------:R-:W-:Y:S05]  /*0bd0*/  BSYNC.RECONVERGENT B1 ;  /* 0x0000000000017941 */ /* 0x000fea0003800200 */
.L_x_98:
[----:B------:R-:W-:-:S04]  /*0be0*/  IMAD.MOV.U32 R9, RZ, RZ, 0x0 ;  /* 0x00000000ff097424 */ /* 0x000fc800078e00ff */
[----:B0-----:R-:W-:Y:S05]  /*0bf0*/  RET.REL.NODEC R8 `(_Z11compute_RHSPKfS0_Pfiifff) ;  /* 0xfffffff408007950 */ /* 0x001fea0003c3ffff */
.L_x_109:
        /* <DEDUP_REMOVED lines=16> */
.L_x_189:


//--------------------- .text._Z9compute_GfPKfS0_Pfiiffff --------------------------
	.section	.text._Z9compute_GfPKfS0_Pfiiffff,"ax",@progbits
	.align	128
        .global         _Z9compute_GfPKfS0_Pfiiffff
        .type           _Z9compute_GfPKfS0_Pfiiffff,@function
        .size           _Z9compute_GfPKfS0_Pfiiffff,(.L_x_191 - _Z9compute_GfPKfS0_Pfiiffff)
        .other          _Z9compute_GfPKfS0_Pfiiffff,@"STO_CUDA_ENTRY STV_DEFAULT"
_Z9compute_GfPKfS0_Pfiiffff:
.text._Z9compute_GfPKfS0_Pfiiffff:
        /* <DEDUP_REMOVED lines=17> */
[C---:B------:R-:W-:Y:S01]  /*0110*/  ISETP.GE.AND P1, PT, R4.reuse, R7, PT ;  /* 0x000000070400720c */ /* 0x040fe20003f26270 */
[----:B------:R-:W-:Y:S01]  /*0120*/  BSSY.RECONVERGENT B0, `(.L_x_110) ;  /* 0x00000de000007945 */ /* 0x000fe20003800200 */
[----:B------:R-:W-:Y:S02]  /*0130*/  ISETP.GT.AND P0, PT, R5, RZ, !P0 ;  /* 0x000000ff0500720c */ /* 0x000fe40004704270 */
[----:B------:R-:W-:-:S04]  /*0140*/  ISETP.NE.AND P1, PT, R4, RZ, !P1 ;  /* 0x000000ff0400720c */ /* 0x000fc80004f25270 */
[----:B------:R-:W-:-:S13]  /*0150*/  PLOP3.LUT P1, PT, P0, P1, PT, 0x80, 0x8 ;  /* 0x000000000008781c */ /* 0x000fda0000723070 */
[----:B0-----:R-:W-:Y:S05]  /*0160*/  @!P1 BRA `(.L_x_111) ;  /* 0x0000000c00649947 */ /* 0x001fea0003800000 */
[----:B------:R-:W0:Y:S01]  /*0170*/  LDC.64 R12, c[0x0][0x388] ;  /* 0x0000e200ff0c7b82 */ /* 0x000e220000000a00 */
[----:B------:R-:W-:Y:S01]  /*0180*/  VIADD R21, R6, 0x2 ;  /* 0x0000000206157836 */ /* 0x000fe20000000000 */
[----:B------:R-:W1:Y:S03]  /*0190*/  LDCU UR6, c[0x0][0x3a8] ;  /* 0x00007500ff0677ac */ /* 0x000e660008000800 */
[----:B------:R-:W-:-:S03]  /*01a0*/  IMAD R6, R4, R21, R5 ;  /* 0x0000001504067224 */ /* 0x000fc600078e0205 */
[----:B------:R-:W2:Y:S01]  /*01b0*/  LDC.64 R8, c[0x0][0x390] ;  /* 0x0000e400ff087b82 */ /* 0x000ea20000000a00 */
[----:B0-----:R-:W-:-:S05]  /*01c0*/  IMAD.WIDE R12, R6, 0x4, R12 ;  /* 0x00000004060c7825 */ /* 0x001fca00078e020c */
[----:B------:R-:W3:Y:S01]  /*01d0*/  LDG.E R22, desc[UR4][R12.64+-0x4] ;  /* 0xfffffc040c167981 */ /* 0x000ee2000c1e1900 */
[----:B------:R-:W-:-:S03]  /*01e0*/  IMAD.WIDE R16, R21, 0x4, R12 ;  /* 0x0000000415107825 */ /* 0x000fc600078e020c */
[----:B------:R0:W4:Y:S01]  /*01f0*/  LDG.E R0, desc[UR4][R12.64] ;  /* 0x000000040c007981 */ /* 0x000122000c1e1900 */
[----:B--2---:R-:W-:-:S03]  /*0200*/  IMAD.WIDE R18, R6, 0x4, R8 ;  /* 0x0000000406127825 */ /* 0x004fc600078e0208 */
[----:B------:R-:W3:Y:S04]  /*0210*/  LDG.E R25, desc[UR4][R16.64+-0x4] ;  /* 0xfffffc0410197981 */ /* 0x000ee8000c1e1900 */
[----:B------:R-:W2:Y:S04]  /*0220*/  LDG.E R7, desc[UR4][R18.64] ;  /* 0x0000000412077981 */ /* 0x000ea8000c1e1900 */
[----:B------:R-:W2:Y:S04]  /*0230*/  LDG.E R2, desc[UR4][R18.64+-0x4] ;  /* 0xfffffc0412027981 */ /* 0x000ea8000c1e1900 */
[----:B------:R0:W4:Y:S04]  /*0240*/  LDG.E R23, desc[UR4][R16.64] ;  /* 0x0000000410177981 */ /* 0x000128000c1e1900 */
[----:B------:R0:W4:Y:S01]  /*0250*/  LDG.E R3, desc[UR4][R18.64+0x4] ;  /* 0x0000040412037981 */ /* 0x000122000c1e1900 */
[----:B-1----:R-:W0:Y:S01]  /*0260*/  F2F.F64.F32 R14, UR6 ;  /* 0x00000006000e7d10 */ /* 0x002e220008201800 */
[----:B------:R-:W-:Y:S01]  /*0270*/  IMAD R10, R4, R21, R21 ;  /* 0x00000015040a7224 */ /* 0x000fe200078e0215 */
[----:B------:R-:W1:Y:S01]  /*0280*/  LDCU UR6, c[0x0][0x3b0] ;  /* 0x00007600ff0677ac */ /* 0x000e620008000800 */
[----:B0-----:R-:W-:-:S06]  /*0290*/  DMUL R12, R14, 4 ;  /* 0x401000000e0c7828 */ /* 0x001fcc0000000000 */
[----:B------:R-:W0:Y:S01]  /*02a0*/  MUFU.RCP64H R17, R13 ;  /* 0x0000000d00117308 */ /* 0x000e220000001800 */
[----:B------:R-:W-:Y:S02]  /*02b0*/  IMAD R10, R21, -0x2, R10 ;  /* 0xfffffffe150a7824 */ /* 0x000fe400078e020a */
[----:B------:R-:W-:Y:S02]  /*02c0*/  IMAD.MOV.U32 R16, RZ, RZ, 0x1 ;  /* 0x00000001ff107424 */ /* 0x000fe400078e00ff */
[----:B------:R-:W-:Y:S02]  /*02d0*/  IMAD.IADD R11, R5, 0x1, R10 ;  /* 0x00000001050b7824 */ /* 0x000fe400078e020a */
[----:B------:R-:W-:-:S04]  /*02e0*/  IMAD.WIDE R20, R21, 0x4, R18 ;  /* 0x0000000415147825 */ /* 0x000fc800078e0212 */
[----:B------:R-:W-:Y:S02]  /*02f0*/  IMAD.WIDE R10, R11, 0x4, R8 ;  /* 0x000000040b0a7825 */ /* 0x000fe400078e0208 */
[----:B------:R1:W5:Y:S01]  /*0300*/  LDG.E R8, desc[UR4][R20.64] ;  /* 0x0000000414087981 */ /* 0x000362000c1e1900 */
[----:B0-----:R-:W-:-:S03]  /*0310*/  DFMA R18, -R12, R16, 1 ;  /* 0x3ff000000c12742b */ /* 0x001fc60000000110 */
[----:B------:R0:W5:Y:S05]  /*0320*/  LDG.E R10, desc[UR4][R10.64] ;  /* 0x000000040a0a7981 */ /* 0x00016a000c1e1900 */
[----:B------:R-:W-:-:S08]  /*0330*/  DFMA R18, R18, R18, R18 ;  /* 0x000000121212722b */ /* 0x000fd00000000012 */
[----:B------:R-:W-:-:S08]  /*0340*/  DFMA R18, R16, R18, R16 ;  /* 0x000000121012722b */ /* 0x000fd00000000010 */
[----:B------:R-:W-:-:S08]  /*0350*/  DFMA R16, -R12, R18, 1 ;  /* 0x3ff000000c10742b */ /* 0x000fd00000000112 */
[----:B------:R-:W-:Y:S01]  /*0360*/  DFMA R16, R18, R16, R18 ;  /* 0x000000101210722b */ /* 0x000fe20000000012 */
[----:B------:R-:W-:Y:S01]  /*0370*/  BSSY.RECONVERGENT B1, `(.L_x_112) ;  /* 0x000001a000017945 */ /* 0x000fe20003800200 */
[----:B---3--:R-:W-:Y:S01]  /*0380*/  FADD R22, R22, R25 ;  /* 0x0000001916167221 */ /* 0x008fe20000000000 */
[C-C-:B--2---:R-:W-:Y:S01]  /*0390*/  FADD R9, R7.reuse, R2.reuse ;  /* 0x0000000207097221 */ /* 0x144fe20000000000 */
[----:B-1----:R-:W-:-:S03]  /*03a0*/  FADD R21, -R7, R2 ;  /* 0x0000000207157221 */ /* 0x002fc60000000100 */
[C---:B0-----:R-:W-:Y:S01]  /*03b0*/  FMUL R11, R22.reuse, R9 ;  /* 0x00000009160b7220 */ /* 0x041fe20000400000 */
[----:B------:R-:W-:Y:S01]  /*03c0*/  FMUL R22, |R22|, R21 ;  /* 0x0000001516167220 */ /* 0x000fe20000400200 */
[----:B----4-:R-:W-:Y:S01]  /*03d0*/  FADD R0, R0, R23 ;  /* 0x0000001700007221 */ /* 0x010fe20000000000 */
[C-C-:B------:R-:W-:Y:S01]  /*03e0*/  FADD R9, R7.reuse, R3.reuse ;  /* 0x0000000307097221 */ /* 0x140fe20000000000 */
[----:B------:R-:W-:-:S03]  /*03f0*/  FADD R21, R7, -R3 ;  /* 0x8000000307157221 */ /* 0x000fc60000000000 */
[C---:B------:R-:W-:Y:S01]  /*0400*/  FFMA R9, R0.reuse, R9, -R11 ;  /* 0x0000000900097223 */ /* 0x040fe2000000080b */
[----:B------:R-:W-:-:S04]  /*0410*/  FFMA R22, |R0|, R21, -R22 ;  /* 0x0000001500167223 */ /* 0x000fc80000000a16 */
[----:B------:R-:W-:-:S06]  /*0420*/  FFMA R22, R22, UR6, R9 ;  /* 0x0000000616167c23 */ /* 0x000fcc0008000009 */
[----:B------:R-:W0:Y:S02]  /*0430*/  F2F.F64.F32 R22, R22 ;  /* 0x0000001600167310 */ /* 0x000e240000201800 */
[----:B0-----:R-:W-:-:S08]  /*0440*/  DMUL R18, R22, R16 ;  /* 0x0000001016127228 */ /* 0x001fd00000000000 */
[----:B------:R-:W-:-:S08]  /*0450*/  DFMA R20, -R12, R18, R22 ;  /* 0x000000120c14722b */ /* 0x000fd00000000116 */
[----:B------:R-:W-:Y:S01]  /*0460*/  DFMA R16, R16, R20, R18 ;  /* 0x000000141010722b */ /* 0x000fe20000000012 */
[----:B------:R-:W-:-:S09]  /*0470*/  FSETP.GEU.AND P2, PT, |R23|, 6.5827683646048100446e-37, PT ;  /* 0x036000001700780b */ /* 0x000fd20003f4e200 */
[----:B------:R-:W-:-:S05]  /*0480*/  FFMA R0, RZ, R13, R17 ;  /* 0x0000000dff007223 */ /* 0x000fca0000000011 */
[----:B------:R-:W-:-:S13]  /*0490*/  FSETP.GT.AND P1, PT, |R0|, 1.469367938527859385e-39, PT ;  /* 0x001000000000780b */ /* 0x000fda0003f24200 */
[----:B------:R-:W-:Y:S05]  /*04a0*/  @P1 BRA P2, `(.L_x_113) ;  /* 0x0000000000181947 */ /* 0x000fea0001000000 */
[----:B------:R-:W-:Y:S01]  /*04b0*/  MOV R20, R12 ;  /* 0x0000000c00147202 */ /* 0x000fe20000000f00 */
[----:B------:R-:W-:Y:S01]  /*04c0*/  IMAD.MOV.U32 R21, RZ, RZ, R13 ;  /* 0x000000ffff157224 */ /* 0x000fe200078e000d */
[----:B------:R-:W-:-:S07]  /*04d0*/  MOV R0, 0x4f0 ;  /* 0x000004f000007802 */ /* 0x000fce0000000f00 */
[----:B-----5:R-:W-:Y:S05]  /*04e0*/  CALL.REL.NOINC `($__internal_8_$__cuda_sm20_div_rn_f64_full) ;  /* 0x0000000800f47944 */ /* 0x020fea0003c00000 */
[----:B------:R-:W-:Y:S02]  /*04f0*/  IMAD.MOV.U32 R16, RZ, RZ, R20 ;  /* 0x000000ffff107224 */ /* 0x000fe400078e0014 */
[----:B------:R-:W-:-:S07]  /*0500*/  IMAD.MOV.U32 R17, RZ, RZ, R21 ;  /* 0x000000ffff117224 */ /* 0x000fce00078e0015 */
.L_x_113:
[----:B------:R-:W-:Y:S05]  /*0510*/  BSYNC.RECONVERGENT B1 ;  /* 0x0000000000017941 */ /* 0x000fea0003800200 */
.L_x_112:
[----:B------:R-:W0:Y:S01]  /*0520*/  LDCU UR6, c[0x0][0x3ac] ;  /* 0x00007580ff0677ac */ /* 0x000e220008000800 */
[----:B------:R-:W-:Y:S02]  /*0530*/  IMAD.MOV.U32 R18, RZ, RZ, 0x1 ;  /* 0x00000001ff127424 */ /* 0x000fe400078e00ff */
[C-C-:B-----5:R-:W-:Y:S01]  /*0540*/  FADD R9, R7.reuse, R10.reuse ;  /* 0x0000000a07097221 */ /* 0x160fe20000000000 */
[C---:B------:R-:W-:Y:S01]  /*0550*/  FADD R24, -R7.reuse, R10 ;  /* 0x0000000a07187221 */ /* 0x040fe20000000100 */
[C-C-:B------:R-:W-:Y:S01]  /*0560*/  FADD R0, R7.reuse, R8.reuse ;  /* 0x0000000807007221 */ /* 0x140fe20000000000 */
[----:B------:R-:W-:Y:S01]  /*0570*/  FADD R11, R7, -R8 ;  /* 0x80000008070b7221 */ /* 0x000fe20000000000 */
[----:B------:R-:W-:Y:S01]  /*0580*/  BSSY.RECONVERGENT B1, `(.L_x_114) ;  /* 0x000001c000017945 */ /* 0x000fe20003800200 */
[C---:B------:R-:W-:Y:S01]  /*0590*/  FMUL R25, |R9|.reuse, R24 ;  /* 0x0000001809197220 */ /* 0x040fe20000400200 */
[----:B------:R-:W-:-:S03]  /*05a0*/  FMUL R9, R9, R9 ;  /* 0x0000000909097220 */ /* 0x000fc60000400000 */
[C---:B------:R-:W-:Y:S01]  /*05b0*/  FFMA R24, |R0|.reuse, R11, -R25 ;  /* 0x0000000b00187223 */ /* 0x040fe20000000a19 */
[----:B------:R-:W-:Y:S01]  /*05c0*/  FFMA R9, R0, R0, -R9 ;  /* 0x0000000000097223 */ /* 0x000fe20000000809 */
[----:B0-----:R-:W0:Y:S01]  /*05d0*/  F2F.F64.F32 R12, UR6 ;  /* 0x00000006000c7d10 */ /* 0x001e220008201800 */
[----:B------:R-:W1:Y:S01]  /*05e0*/  LDCU UR6, c[0x0][0x3b0] ;  /* 0x00007600ff0677ac */ /* 0x000e620008000800 */
[----:B0-----:R-:W-:-:S06]  /*05f0*/  DMUL R20, R12, 4 ;  /* 0x401000000c147828 */ /* 0x001fcc0000000000 */
[----:B------:R-:W0:Y:S02]  /*0600*/  MUFU.RCP64H R19, R21 ;  /* 0x0000001500137308 */ /* 0x000e240000001800 */
[----:B0-----:R-:W-:-:S08]  /*0610*/  DFMA R22, -R20, R18, 1 ;  /* 0x3ff000001416742b */ /* 0x001fd00000000112 */
[----:B------:R-:W-:-:S08]  /*0620*/  DFMA R22, R22, R22, R22 ;  /* 0x000000161616722b */ /* 0x000fd00000000016 */
[----:B------:R-:W-:Y:S01]  /*0630*/  DFMA R18, R18, R22, R18 ;  /* 0x000000161212722b */ /* 0x000fe20000000012 */
[----:B-1----:R-:W-:Y:S02]  /*0640*/  FFMA R22, R24, UR6, R9 ;  /* 0x0000000618167c23 */ /* 0x002fe40008000009 */
[----:B------:R-:W-:Y:S05]  /*0650*/  F2F.F32.F64 R9, R16 ;  /* 0x0000001000097310 */ /* 0x000fea0000301000 */
[----:B------:R-:W-:-:S03]  /*0660*/  DFMA R24, -R20, R18, 1 ;  /* 0x3ff000001418742b */ /* 0x000fc60000000112 */
[----:B------:R-:W0:Y:S05]  /*0670*/  F2F.F64.F32 R22, R22 ;  /* 0x0000001600167310 */ /* 0x000e2a0000201800 */
[----:B------:R-:W-:-:S08]  /*0680*/  DFMA R18, R18, R24, R18 ;  /* 0x000000181212722b */ /* 0x000fd00000000012 */
[----:B0-----:R-:W-:Y:S01]  /*0690*/  DMUL R24, R22, R18 ;  /* 0x0000001216187228 */ /* 0x001fe20000000000 */
[----:B------:R-:W-:-:S07]  /*06a0*/  FSETP.GEU.AND P2, PT, |R23|, 6.5827683646048100446e-37, PT ;  /* 0x036000001700780b */ /* 0x000fce0003f4e200 */
[----:B------:R-:W-:-:S08]  /*06b0*/  DFMA R26, -R20, R24, R22 ;  /* 0x00000018141a722b */ /* 0x000fd00000000116 */
[----:B------:R-:W-:-:S10]  /*06c0*/  DFMA R18, R18, R26, R24 ;  /* 0x0000001a1212722b */ /* 0x000fd40000000018 */
[----:B------:R-:W-:-:S05]  /*06d0*/  FFMA R0, RZ, R21, R19 ;  /* 0x00000015ff007223 */ /* 0x000fca0000000013 */
[----:B------:R-:W-:-:S13]  /*06e0*/  FSETP.GT.AND P1, PT, |R0|, 1.469367938527859385e-39, PT ;  /* 0x001000000000780b */ /* 0x000fda0003f24200 */
[----:B------:R-:W-:Y:S05]  /*06f0*/  @P1 BRA P2, `(.L_x_115) ;  /* 0x0000000000101947 */ /* 0x000fea0001000000 */
[----:B------:R-:W-:-:S07]  /*0700*/  MOV R0, 0x720 ;  /* 0x0000072000007802 */ /* 0x000fce0000000f00 */
[----:B------:R-:W-:Y:S05]  /*0710*/  CALL.REL.NOINC `($__internal_8_$__cuda_sm20_div_rn_f64_full) ;  /* 0x0000000800687944 */ /* 0x000fea0003c00000 */
[----:B------:R-:W-:Y:S01]  /*0720*/  MOV R18, R20 ;  /* 0x0000001400127202 */ /* 0x000fe20000000f00 */
[----:B------:R-:W-:-:S07]  /*0730*/  IMAD.MOV.U32 R19, RZ, RZ, R21 ;  /* 0x000000ffff137224 */ /* 0x000fce00078e0015 */
.L_x_115:
[----:B------:R-:W-:Y:S05]  /*0740*/  BSYNC.RECONVERGENT B1 ;  /* 0x0000000000017941 */ /* 0x000fea0003800200 */
.L_x_114:
[----:B------:R-:W0:Y:S01]  /*0750*/  MUFU.RCP64H R23, R15 ;  /* 0x0000000f00177308 */ /* 0x000e220000001800 */
[----:B------:R-:W-:Y:S01]  /*0760*/  IMAD.MOV.U32 R22, RZ, RZ, 0x1 ;  /* 0x00000001ff167424 */ /* 0x000fe200078e00ff */
[----:B------:R-:W-:Y:S06]  /*0770*/  BSSY.RECONVERGENT B1, `(.L_x_116) ;  /* 0x0000018000017945 */ /* 0x000fec0003800200 */
[----:B------:R-:W1:Y:S08]  /*0780*/  F2F.F64.F32 R16, R7 ;  /* 0x0000000700107310 */ /* 0x000e700000201800 */
[----:B------:R-:W-:Y:S01]  /*0790*/  F2F.F32.F64 R11, R18 ;  /* 0x00000012000b7310 */ /* 0x000fe20000301000 */
[----:B0-----:R-:W-:-:S02]  /*07a0*/  DFMA R20, -R14, R22, 1 ;  /* 0x3ff000000e14742b */ /* 0x001fc40000000116 */
[----:B-1----:R-:W-:-:S06]  /*07b0*/  DADD R16, R16, R16 ;  /* 0x0000000010107229 */ /* 0x002fcc0000000010 */
[----:B------:R-:W-:Y:S02]  /*07c0*/  DFMA R24, R20, R20, R20 ;  /* 0x000000141418722b */ /* 0x000fe40000000014 */
[----:B------:R-:W0:Y:S06]  /*07d0*/  F2F.F64.F32 R20, R3 ;  /* 0x0000000300147310 */ /* 0x000e2c0000201800 */
[----:B------:R-:W-:Y:S02]  /*07e0*/  DFMA R24, R22, R24, R22 ;  /* 0x000000181618722b */ /* 0x000fe40000000016 */
[----:B------:R-:W1:Y:S06]  /*07f0*/  F2F.F64.F32 R22, R2 ;  /* 0x0000000200167310 */ /* 0x000e6c0000201800 */
[----:B------:R-:W-:-:S02]  /*0800*/  DFMA R26, -R14, R24, 1 ;  /* 0x3ff000000e1a742b */ /* 0x000fc40000000118 */
[----:B0-----:R-:W-:-:S06]  /*0810*/  DADD R20, R20, -R16 ;  /* 0x0000000014147229 */ /* 0x001fcc0000000810 */
[----:B------:R-:W-:Y:S02]  /*0820*/  DFMA R26, R24, R26, R24 ;  /* 0x0000001a181a722b */ /* 0x000fe40000000018 */
[----:B-1----:R-:W-:-:S08]  /*0830*/  DADD R22, R20, R22 ;  /* 0x0000000014167229 */ /* 0x002fd00000000016 */
[----:B------:R-:W-:Y:S02]  /*0840*/  DMUL R20, R22, R26 ;  /* 0x0000001a16147228 */ /* 0x000fe40000000000 */
[----:B------:R-:W-:-:S06]  /*0850*/  FSETP.GEU.AND P2, PT, |R23|, 6.5827683646048100446e-37, PT ;  /* 0x036000001700780b */ /* 0x000fcc0003f4e200 */
[----:B------:R-:W-:-:S08]  /*0860*/  DFMA R24, -R14, R20, R22 ;  /* 0x000000140e18722b */ /* 0x000fd00000000116 */
[----:B------:R-:W-:-:S10]  /*0870*/  DFMA R20, R26, R24, R20 ;  /* 0x000000181a14722b */ /* 0x000fd40000000014 */
[----:B------:R-:W-:-:S05]  /*0880*/  FFMA R0, RZ, R15, R21 ;  /* 0x0000000fff007223 */ /* 0x000fca0000000015 */
[----:B------:R-:W-:-:S13]  /*0890*/  FSETP.GT.AND P1, PT, |R0|, 1.469367938527859385e-39, PT ;  /* 0x001000000000780b */ /* 0x000fda0003f24200 */
[----:B------:R-:W-:Y:S05]  /*08a0*/  @P1 BRA P2, `(.L_x_117) ;  /* 0x0000000000101947 */ /* 0x000fea0001000000 */
[----:B------:R-:W-:Y:S01]  /*08b0*/  IMAD.MOV.U32 R20, RZ, RZ, R14 ;  /* 0x000000ffff147224 */ /* 0x000fe200078e000e */
[----:B------:R-:W-:Y:S01]  /*08c0*/  MOV R0, 0x8f0 ;  /* 0x000008f000007802 */ /* 0x000fe20000000f00 */
[----:B------:R-:W-:-:S07]  /*08d0*/  IMAD.MOV.U32 R21, RZ, RZ, R15 ;  /* 0x000000ffff157224 */ /* 0x000fce00078e000f */
[----:B------:R-:W-:Y:S05]  /*08e0*/  CALL.REL.NOINC `($__internal_8_$__cuda_sm20_div_rn_f64_full) ;  /* 0x0000000400f47944 */ /* 0x000fea0003c00000 */
.L_x_117:
[----:B------:R-:W-:Y:S05]  /*08f0*/  BSYNC.RECONVERGENT B1 ;  /* 0x0000000000017941 */ /* 0x000fea0003800200 */
.L_x_116:
        /* <DEDUP_REMOVED lines=20> */
[----:B------:R-:W-:Y:S05]  /*0a40*/  CALL.REL.NOINC `($__internal_8_$__cuda_sm20_div_rn_f64_full) ;  /* 0x00000004009c7944 */ /* 0x000fea0003c00000 */
[----:B------:R-:W-:Y:S01]  /*0a50*/  MOV R2, R20 ;  /* 0x0000001400027202 */ /* 0x000fe20000000f00 */
[----:B------:R-:W-:-:S07]  /*0a60*/  IMAD.MOV.U32 R3, RZ, RZ, R21 ;  /* 0x000000ffff037224 */ /* 0x000fce00078e0015 */
.L_x_119:
[----:B------:R-:W-:Y:S05]  /*0a70*/  BSYNC.RECONVERGENT B1 ;  /* 0x0000000000017941 */ /* 0x000fea0003800200 */
.L_x_118:
[----:B------:R-:W0:Y:S01]  /*0a80*/  MUFU.RCP64H R21, R13 ;  /* 0x0000000d00157308 */ /* 0x000e220000001800 */
[----:B------:R-:W-:Y:S01]  /*0a90*/  IMAD.MOV.U32 R20, RZ, RZ, 0x1 ;  /* 0x00000001ff147424 */ /* 0x000fe200078e00ff */
[----:B------:R-:W-:Y:S06]  /*0aa0*/  BSSY.RECONVERGENT B1, `(.L_x_120) ;  /* 0x0000017000017945 */ /* 0x000fec0003800200 */
[----:B------:R-:W1:Y:S01]  /*0ab0*/  F2F.F64.F32 R14, R8 ;  /* 0x00000008000e7310 */ /* 0x000e620000201800 */
[----:B0-----:R-:W-:Y:S02]  /*0ac0*/  DFMA R18, -R12, R20, 1 ;  /* 0x3ff000000c12742b */ /* 0x001fe40000000114 */
[----:B-1----:R-:W-:-:S06]  /*0ad0*/  DADD R14, -R16, R14 ;  /* 0x00000000100e7229 */ /* 0x002fcc000000010e */
[----:B------:R-:W-:Y:S02]  /*0ae0*/  DFMA R22, R18, R18, R18 ;  /* 0x000000121216722b */ /* 0x000fe40000000012 */
[----:B------:R-:W0:Y:S06]  /*0af0*/  F2F.F64.F32 R18, R10 ;  /* 0x0000000a00127310 */ /* 0x000e2c0000201800 */
[----:B------:R-:W-:-:S08]  /*0b00*/  DFMA R20, R20, R22, R20 ;  /* 0x000000161414722b */ /* 0x000fd00000000014 */
[----:B------:R-:W-:Y:S02]  /*0b10*/  DFMA R16, -R12, R20, 1 ;  /* 0x3ff000000c10742b */ /* 0x000fe40000000114 */
[----:B0-----:R-:W-:-:S06]  /*0b20*/  DADD R22, R14, R18 ;  /* 0x000000000e167229 */ /* 0x001fcc0000000012 */
[----:B------:R-:W-:-:S04]  /*0b30*/  DFMA R16, R20, R16, R20 ;  /* 0x000000101410722b */ /* 0x000fc80000000014 */
[----:B------:R-:W-:-:S04]  /*0b40*/  FSETP.GEU.AND P2, PT, |R23|, 6.5827683646048100446e-37, PT ;  /* 0x036000001700780b */ /* 0x000fc80003f4e200 */
        /* <DEDUP_REMOVED lines=10> */
[----:B------:R-:W-:Y:S01]  /*0bf0*/  MOV R14, R20 ;  /* 0x00000014000e7202 */ /* 0x000fe20000000f00 */
[----:B------:R-:W-:-:S07]  /*0c00*/  IMAD.MOV.U32 R15, RZ, RZ, R21 ;  /* 0x000000ffff0f7224 */ /* 0x000fce00078e0015 */
.L_x_121:
[----:B------:R-:W-:Y:S05]  /*0c10*/  BSYNC.RECONVERGENT B1 ;  /* 0x0000000000017941 */ /* 0x000fea0003800200 */
.L_x_120:
        /* <DEDUP_REMOVED lines=20> */
[----:B------:R-:W-:Y:S05]  /*0d60*/  CALL.REL.NOINC `($__internal_8_$__cuda_sm20_div_rn_f64_full) ;  /* 0x0000000000d47944 */ /* 0x000fea0003c00000 */
[----:B------:R-:W-:Y:S02]  /*0d70*/  IMAD.MOV.U32 R16, RZ, RZ, R20 ;  /* 0x000000ffff107224 */ /* 0x000fe400078e0014 */
[----:B------:R-:W-:-:S07]  /*0d80*/  IMAD.MOV.U32 R17, RZ, RZ, R21 ;  /* 0x000000ffff117224 */ /* 0x000fce00078e0015 */
.L_x_123:
[----:B------:R-:W-:Y:S05]  /*0d90*/  BSYNC.RECONVERGENT B1 ;  /* 0x0000000000017941 */ /* 0x000fea0003800200 */
.L_x_122:
[----:B------:R-:W0:Y:S01]  /*0da0*/  LDC R15, c[0x0][0x3b4] ;  /* 0x0000ed00ff0f7b82 */ /* 0x000e220000000800 */
[----:B------:R-:W-:Y:S01]  /*0db0*/  DADD R2, R16, R2 ;  /* 0x0000000010027229 */ /* 0x000fe20000000002 */
[----:B------:R-:W-:Y:S05]  /*0dc0*/  BSSY.RECONVERGENT B1, `(.L_x_124) ;  /* 0x000000c000017945 */ /* 0x000fea0003800200 */
[----:B------:R-:W1:Y:S08]  /*0dd0*/  F2F.F32.F64 R0, R2 ;  /* 0x0000000200007310 */ /* 0x000e700000301000 */
[----:B0-----:R-:W0:Y:S08]  /*0de0*/  MUFU.RCP R8, R15 ;  /* 0x0000000f00087308 */ /* 0x001e300000001000 */
[----:B-1----:R-:W1:Y:S01]  /*0df0*/  FCHK P1, R0, R15 ;  /* 0x0000000f00007302 */ /* 0x002e620000020000 */
[----:B0-----:R-:W-:-:S04]  /*0e00*/  FFMA R13, R8, -R15, 1 ;  /* 0x3f800000080d7423 */ /* 0x001fc8000000080f */
[----:B------:R-:W-:-:S04]  /*0e10*/  FFMA R13, R8, R13, R8 ;  /* 0x0000000d080d7223 */ /* 0x000fc80000000008 */
[----:B------:R-:W-:-:S04]  /*0e20*/  FFMA R8, R0, R13, RZ ;  /* 0x0000000d00087223 */ /* 0x000fc800000000ff */
[----:B------:R-:W-:-:S04]  /*0e30*/  FFMA R10, R8, -R15, R0 ;  /* 0x8000000f080a7223 */ /* 0x000fc80000000000 */
[----:B------:R-:W-:Y:S01]  /*0e40*/  FFMA R8, R13, R10, R8 ;  /* 0x0000000a0d087223 */ /* 0x000fe20000000008 */
[----:B-1----:R-:W-:Y:S06]  /*0e50*/  @!P1 BRA `(.L_x_125) ;  /* 0x0000000000089947 */ /* 0x002fec0003800000 */
[----:B------:R-:W-:-:S07]  /*0e60*/  MOV R2, 0xe80 ;  /* 0x00000e8000027802 */ /* 0x000fce0000000f00 */
[----:B------:R-:W-:Y:S05]  /*0e70*/  CALL.REL.NOINC `($__internal_9_$__cuda_sm3x_div_rn_noftz_f32_slowpath) ;  /* 0x0000000800047944 */ /* 0x000fea0003c00000 */
.L_x_125:
[----:B------:R-:W-:Y:S05]  /*0e80*/  BSYNC.RECONVERGENT B1 ;  /* 0x0000000000017941 */ /* 0x000fea0003800200 */
.L_x_124:
[----:B------:R-:W0:Y:S01]  /*0e90*/  LDC.64 R2, c[0x0][0x398] ;  /* 0x0000e600ff027b82 */ /* 0x000e220000000a00 */
[----:B------:R-:W1:Y:S01]  /*0ea0*/  LDCU UR6, c[0x0][0x380] ;  /* 0x00007000ff0677ac */ /* 0x000e620008000800 */
[----:B------:R-:W-:-:S04]  /*0eb0*/  FADD R8, -R11, R8 ;  /* 0x000000080b087221 */ /* 0x000fc80000000100 */
[----:B------:R-:W-:-:S04]  /*0ec0*/  FADD R8, -R9, R8 ;  /* 0x0000000809087221 */ /* 0x000fc80000000100 */
[----:B-1----:R-:W-:Y:S01]  /*0ed0*/  FFMA R7, R8, UR6, R7 ;  /* 0x0000000608077c23 */ /* 0x002fe20008000007 */
[----:B0-----:R-:W-:-:S05]  /*0ee0*/  IMAD.WIDE R2, R6, 0x4, R2 ;  /* 0x0000000406027825 */ /* 0x001fca00078e0202 */
[----:B------:R0:W-:Y:S02]  /*0ef0*/  STG.E desc[UR4][R2.64], R7 ;  /* 0x0000000702007986 */ /* 0x0001e4000c101904 */
.L_x_111:
[----:B------:R-:W-:Y:S05]  /*0f00*/  BSYNC.RECONVERGENT B0 ;  /* 0x0000000000007941 */ /* 0x000fea0003800200 */
.L_x_110:
[----:B------:R-:W1:Y:S01]  /*0f10*/  LDCU UR6, c[0x0][0x3a4] ;  /* 0x00007480ff0677ac */ /* 0x000e620008000800 */
[----:B------:R-:W-:Y:S01]  /*0f20*/  BSSY.RECONVERGENT B0, `(.L_x_126) ;  /* 0x0000012000007945 */ /* 0x000fe20003800200 */
[----:B-1----:R-:W-:-:S13]  /*0f30*/  ISETP.NE.AND P1, PT, R4, UR6, PT ;  /* 0x0000000604007c0c */ /* 0x002fda000bf25270 */
[----:B------:R-:W-:Y:S05]  /*0f40*/  @P1 BRA `(.L_x_127) ;  /* 0x0000000000341947 */ /* 0x000fea0003800000 */
[----:B------:R-:W-:Y:S05]  /*0f50*/  @!P0 EXIT ;  /* 0x000000000000894d */ /* 0x000fea0003800000 */
[----:B------:R-:W1:Y:S08]  /*0f60*/  LDC R0, c[0x0][0x3a0] ;  /* 0x0000e800ff007b82 */ /* 0x000e700000000800 */
[----:B0-----:R-:W0:Y:S08]  /*0f70*/  LDC.64 R2, c[0x0][0x390] ;  /* 0x0000e400ff027b82 */ /* 0x001e300000000a00 */
[----:B------:R-:W2:Y:S01]  /*0f80*/  LDC.64 R6, c[0x0][0x398] ;  /* 0x0000e600ff067b82 */ /* 0x000ea20000000a00 */
[----:B-1----:R-:W-:-:S04]  /*0f90*/  VIADD R0, R0, 0x2 ;  /* 0x0000000200007836 */ /* 0x002fc80000000000 */
[----:B------:R-:W-:-:S04]  /*0fa0*/  IMAD R9, R0, UR6, R5 ;  /* 0x0000000600097c24 */ /* 0x000fc8000f8e0205 */
[----:B0-----:R-:W-:-:S06]  /*0fb0*/  IMAD.WIDE R2, R9, 0x4, R2 ;  /* 0x0000000409027825 */ /* 0x001fcc00078e0202 */
[----:B------:R-:W3:Y:S01]  /*0fc0*/  LDG.E R3, desc[UR4][R2.64] ;  /* 0x0000000402037981 */ /* 0x000ee2000c1e1900 */
[----:B------:R-:W-:Y:S01]  /*0fd0*/  ISETP.NE.AND P0, PT, RZ, UR6, PT ;  /* 0x00000006ff007c0c */ /* 0x000fe2000bf05270 */
[----:B--2---:R-:W-:-:S05]  /*0fe0*/  IMAD.WIDE R6, R9, 0x4, R6 ;  /* 0x0000000409067825 */ /* 0x004fca00078e0206 */
[----:B---3--:R0:W-:Y:S07]  /*0ff0*/  STG.E desc[UR4][R6.64], R3 ;  /* 0x0000000306007986 */ /* 0x0081ee000c101904 */
[----:B------:R-:W-:Y:S05]  /*1000*/  @P0 EXIT ;  /* 0x000000000000094d */ /* 0x000fea0003800000 */
[----:B------:R-:W-:Y:S05]  /*1010*/  BRA `(.L_x_128) ;  /* 0x0000000000087947 */ /* 0x000fea0003800000 */
.L_x_127:
[----:B------:R-:W-:-:S13]  /*1020*/  ISETP.EQ.AND P0, PT, R4, RZ, P0 ;  /* 0x000000ff0400720c */ /* 0x000fda0000702270 */
[----:B------:R-:W-:Y:S05]  /*1030*/  @!P0 EXIT ;  /* 0x000000000000894d */ /* 0x000fea0003800000 */
.L_x_128:
[----:B------:R-:W-:Y:S05]  /*1040*/  BSYNC.RECONVERGENT B0 ;  /* 0x0000000000007941 */ /* 0x000fea0003800200 */
.L_x_126:
[----:B0-----:R-:W0:Y:S08]  /*1050*/  LDC.64 R2, c[0x0][0x390] ;  /* 0x0000e400ff027b82 */ /* 0x001e300000000a00 */
[----:B------:R-:W1:Y:S01]  /*1060*/  LDC.64 R6, c[0x0][0x398] ;  /* 0x0000e600ff067b82 */ /* 0x000e620000000a00 */
[----:B0-----:R-:W-:-:S06]  /*1070*/  IMAD.WIDE.U32 R2, R5, 0x4, R2 ;  /* 0x0000000405027825 */ /* 0x001fcc00078e0002 */
[----:B------:R-:W2:Y:S01]  /*1080*/  LDG.E R3, desc[UR4][R2.64] ;  /* 0x0000000402037981 */ /* 0x000ea2000c1e1900 */
[----:B-1----:R-:W-:-:S05]  /*1090*/  IMAD.WIDE.U32 R4, R5, 0x4, R6 ;  /* 0x0000000405047825 */ /* 0x002fca00078e0006 */
[----:B--2---:R-:W-:Y:S01]  /*10a0*/  STG.E desc[UR4][R4.64], R3 ;  /* 0x0000000304007986 */ /* 0x004fe2000c101904 */
[----:B------:R-:W-:Y:S05]  /*10b0*/  EXIT ;  /* 0x000000000000794d */ /* 0x000fea0003800000 */
        .weak           $__internal_8_$__cuda_sm20_div_rn_f64_full
        .type           $__internal_8_$__cuda_sm20_div_rn_f64_full,@function
        .size           $__internal_8_$__cuda_sm20_div_rn_f64_full,($__internal_9_$__cuda_sm3x_div_rn_noftz_f32_slowpath - $__internal_8_$__cuda_sm20_div_rn_f64_full)
$__internal_8_$__cuda_sm20_div_rn_f64_full:
[C---:B------:R-:W-:Y:S01]  /*10c0*/  FSETP.GEU.AND P1, PT, |R21|.reuse, 1.469367938527859385e-39, PT ;  /* 0x001000001500780b */ /* 0x040fe20003f2e200 */
[----:B------:R-:W-:Y:S01]  /*10d0*/  IMAD.MOV.U32 R24, RZ, RZ, 0x1 ;  /* 0x00000001ff187424 */ /* 0x000fe200078e00ff */
[----:B------:R-:W-:Y:S01]  /*10e0*/  LOP3.LUT R18, R21, 0x800fffff, RZ, 0xc0, !PT ;  /* 0x800fffff15127812 */ /* 0x000fe200078ec0ff */
[----:B------:R-:W-:Y:S01]  /*10f0*/  IMAD.MOV.U32 R33, RZ, RZ, 0x1ca00000 ;  /* 0x1ca00000ff217424 */ /* 0x000fe200078e00ff */
[C---:B------:R-:W-:Y:S01]  /*1100*/  FSETP.GEU.AND P3, PT, |R23|.reuse, 1.469367938527859385e-39, PT ;  /* 0x001000001700780b */ /* 0x040fe20003f6e200 */
[----:B------:R-:W-:Y:S01]  /*1110*/  BSSY.RECONVERGENT B2, `(.L_x_129) ;  /* 0x0000052000027945 */ /* 0x000fe20003800200 */
[----:B------:R-:W-:Y:S02]  /*1120*/  LOP3.LUT R19, R18, 0x3ff00000, RZ, 0xfc, !PT ;  /* 0x3ff0000012137812 */ /* 0x000fe400078efcff */
[----:B------:R-:W-:Y:S02]  /*1130*/  MOV R18, R20 ;  /* 0x0000001400127202 */ /* 0x000fe40000000f00 */
[----:B------:R-:W-:-:S02]  /*1140*/  LOP3.LUT R32, R23, 0x7ff00000, RZ, 0xc0, !PT ;  /* 0x7ff0000017207812 */ /* 0x000fc400078ec0ff */
[C---:B------:R-:W-:Y:S01]  /*1150*/  LOP3.LUT R35, R21.reuse, 0x7ff00000, RZ, 0xc0, !PT ;  /* 0x7ff0000015237812 */ /* 0x040fe200078ec0ff */
[----:B------:R-:W-:Y:S01]  /*1160*/  @!P1 DMUL R18, R20, 8.98846567431157953865e+307 ;  /* 0x7fe0000014129828 */ /* 0x000fe20000000000 */
[----:B------:R-:W-:Y:S02]  /*1170*/  MOV R34, R32 ;  /* 0x0000002000227202 */ /* 0x000fe40000000f00 */
[C---:B------:R-:W-:Y:S01]  /*1180*/  ISETP.GE.U32.AND P2, PT, R32.reuse, R35, PT ;  /* 0x000000232000720c */ /* 0x040fe20003f46070 */
[----:B------:R-:W-:Y:S01]  /*1190*/  @!P3 IMAD.MOV.U32 R30, RZ, RZ, RZ ;  /* 0x000000ffff1eb224 */ /* 0x000fe200078e00ff */
[----:B------:R-:W-:Y:S01]  /*11a0*/  @!P3 LOP3.LUT R27, R21, 0x7ff00000, RZ, 0xc0, !PT ;  /* 0x7ff00000151bb812 */ /* 0x000fe200078ec0ff */
[----:B------:R-:W0:Y:S03]  /*11b0*/  MUFU.RCP64H R25, R19 ;  /* 0x0000001300197308 */ /* 0x000e260000001800 */
[----:B------:R-:W-:-:S02]  /*11c0*/  @!P3 ISETP.GE.U32.AND P4, PT, R32, R27, PT ;  /* 0x0000001b2000b20c */ /* 0x000fc40003f86070 */
[----:B------:R-:W-:Y:S02]  /*11d0*/  @!P1 LOP3.LUT R35, R19, 0x7ff00000, RZ, 0xc0, !PT ;  /* 0x7ff0000013239812 */ /* 0x000fe400078ec0ff */
[----:B------:R-:W-:-:S03]  /*11e0*/  @!P3 SEL R27, R33, 0x63400000, !P4 ;  /* 0x63400000211bb807 */ /* 0x000fc60006000000 */
[----:B------:R-:W-:Y:S01]  /*11f0*/  VIADD R36, R35, 0xffffffff ;  /* 0xffffffff23247836 */ /* 0x000fe20000000000 */
[----:B------:R-:W-:-:S04]  /*1200*/  @!P3 LOP3.LUT R27, R27, 0x80000000, R23, 0xf8, !PT ;  /* 0x800000001b1bb812 */ /* 0x000fc800078ef817 */
[----:B------:R-:W-:Y:S01]  /*1210*/  @!P3 LOP3.LUT R31, R27, 0x100000, RZ, 0xfc, !PT ;  /* 0x001000001b1fb812 */ /* 0x000fe200078efcff */
[----:B0-----:R-:W-:-:S08]  /*1220*/  DFMA R28, R24, -R18, 1 ;  /* 0x3ff00000181c742b */ /* 0x001fd00000000812 */
[----:B------:R-:W-:-:S08]  /*1230*/  DFMA R28, R28, R28, R28 ;  /* 0x0000001c1c1c722b */ /* 0x000fd0000000001c */
[----:B------:R-:W-:Y:S01]  /*1240*/  DFMA R28, R24, R28, R24 ;  /* 0x0000001c181c722b */ /* 0x000fe20000000018 */
[----:B------:R-:W-:Y:S01]  /*1250*/  SEL R25, R33, 0x63400000, !P2 ;  /* 0x6340000021197807 */ /* 0x000fe20005000000 */
[----:B------:R-:W-:-:S03]  /*1260*/  IMAD.MOV.U32 R24, RZ, RZ, R22 ;  /* 0x000000ffff187224 */ /* 0x000fc600078e0016 */
[----:B------:R-:W-:-:S03]  /*1270*/  LOP3.LUT R25, R25, 0x800fffff, R23, 0xf8, !PT ;  /* 0x800fffff19197812 */ /* 0x000fc600078ef817 */
[----:B------:R-:W-:-:S03]  /*1280*/  DFMA R26, R28, -R18, 1 ;  /* 0x3ff000001c1a742b */ /* 0x000fc60000000812 */
[----:B------:R-:W-:-:S05]  /*1290*/  @!P3 DFMA R24, R24, 2, -R30 ;  /* 0x400000001818b82b */ /* 0x000fca000000081e */
[----:B------:R-:W-:-:S05]  /*12a0*/  DFMA R26, R28, R26, R28 ;  /* 0x0000001a1c1a722b */ /* 0x000fca000000001c */
[----:B------:R-:W-:-:S03]  /*12b0*/  @!P3 LOP3.LUT R34, R25, 0x7ff00000, RZ, 0xc0, !PT ;  /* 0x7ff000001922b812 */ /* 0x000fc600078ec0ff */
[----:B------:R-:W-:Y:S02]  /*12c0*/  DMUL R28, R26, R24 ;  /* 0x000000181a1c7228 */ /* 0x000fe40000000000 */
[----:B------:R-:W-:-:S05]  /*12d0*/  VIADD R30, R34, 0xffffffff ;  /* 0xffffffff221e7836 */ /* 0x000fca0000000000 */
[----:B------:R-:W-:Y:S01]  /*12e0*/  ISETP.GT.U32.AND P1, PT, R30, 0x7feffffe, PT ;  /* 0x7feffffe1e00780c */ /* 0x000fe20003f24070 */
[----:B------:R-:W-:-:S03]  /*12f0*/  DFMA R30, R28, -R18, R24 ;  /* 0x800000121c1e722b */ /* 0x000fc60000000018 */
[----:B------:R-:W-:-:S05]  /*1300*/  ISETP.GT.U32.OR P1, PT, R36, 0x7feffffe, P1 ;  /* 0x7feffffe2400780c */ /* 0x000fca0000f24470 */
[----:B------:R-:W-:-:S08]  /*1310*/  DFMA R30, R26, R30, R28 ;  /* 0x0000001e1a1e722b */ /* 0x000fd0000000001c */
[----:B------:R-:W-:Y:S05]  /*1320*/  @P1 BRA `(.L_x_130) ;  /* 0x00000000006c1947 */ /* 0x000fea0003800000 */
        /* <DEDUP_REMOVED lines=27> */
.L_x_130:
[----:B------:R-:W-:-:S14]  /*14e0*/  DSETP.NAN.AND P1, PT, R22, R22, PT ;  /* 0x000000161600722a */ /* 0x000fdc0003f28000 */
[----:B------:R-:W-:Y:S05]  /*14f0*/  @P1 BRA `(.L_x_132) ;  /* 0x0000000000441947 */ /* 0x000fea0003800000 */
[----:B------:R-:W-:-:S14]  /*1500*/  DSETP.NAN.AND P1, PT, R20, R20, PT ;  /* 0x000000141400722a */ /* 0x000fdc0003f28000 */
[----:B------:R-:W-:Y:S05]  /*1510*/  @P1 BRA `(.L_x_133) ;  /* 0x0000000000301947 */ /* 0x000fea0003800000 */
[----:B------:R-:W-:Y:S01]  /*1520*/  ISETP.NE.AND P1, PT, R34, R35, PT ;  /* 0x000000232200720c */ /* 0x000fe20003f25270 */
[----:B------:R-:W-:Y:S01]  /*1530*/  IMAD.MOV.U32 R26, RZ, RZ, 0x0 ;  /* 0x00000000ff1a7424 */ /* 0x000fe200078e00ff */
[----:B------:R-:W-:-:S11]  /*1540*/  MOV R27, 0xfff80000 ;  /* 0xfff80000001b7802 */ /* 0x000fd60000000f00 */
[----:B------:R-:W-:Y:S05]  /*1550*/  @!P1 BRA `(.L_x_131) ;  /* 0x0000000000349947 */ /* 0x000fea0003800000 */
[----:B------:R-:W-:Y:S02]  /*1560*/  ISETP.NE.AND P1, PT, R34, 0x7ff00000, PT ;  /* 0x7ff000002200780c */ /* 0x000fe40003f25270 */
[----:B------:R-:W-:Y:S02]  /*1570*/  LOP3.LUT R27, R23, 0x80000000, R21, 0x48, !PT ;  /* 0x80000000171b7812 */ /* 0x000fe400078e4815 */
[----:B------:R-:W-:-:S13]  /*1580*/  ISETP.EQ.OR P1, PT, R35, RZ, !P1 ;  /* 0x000000ff2300720c */ /* 0x000fda0004f22670 */
[----:B------:R-:W-:Y:S01]  /*1590*/  @P1 LOP3.LUT R18, R27, 0x7ff00000, RZ, 0xfc, !PT ;  /* 0x7ff000001b121812 */ /* 0x000fe200078efcff */
[----:B------:R-:W-:Y:S02]  /*15a0*/  @!P1 IMAD.MOV.U32 R26, RZ, RZ, RZ ;  /* 0x000000ffff1a9224 */ /* 0x000fe400078e00ff */
[----:B------:R-:W-:Y:S02]  /*15b0*/  @P1 IMAD.MOV.U32 R26, RZ, RZ, RZ ;  /* 0x000000ffff1a1224 */ /* 0x000fe400078e00ff */
[----:B------:R-:W-:Y:S01]  /*15c0*/  @P1 IMAD.MOV.U32 R27, RZ, RZ, R18 ;  /* 0x000000ffff1b1224 */ /* 0x000fe200078e0012 */
[----:B------:R-:W-:Y:S06]  /*15d0*/  BRA `(.L_x_131) ;  /* 0x0000000000147947 */ /* 0x000fec0003800000 */
.L_x_133:
[----:B------:R-:W-:Y:S01]  /*15e0*/  LOP3.LUT R27, R21, 0x80000, RZ, 0xfc, !PT ;  /* 0x00080000151b7812 */ /* 0x000fe200078efcff */
[----:B------:R-:W-:Y:S01]  /*15f0*/  IMAD.MOV.U32 R26, RZ, RZ, R20 ;  /* 0x000000ffff1a7224 */ /* 0x000fe200078e0014 */
[----:B------:R-:W-:Y:S06]  /*1600*/  BRA `(.L_x_131) ;  /* 0x0000000000087947 */ /* 0x000fec0003800000 */
.L_x_132:
[----:B------:R-:W-:Y:S02]  /*1610*/  LOP3.LUT R27, R23, 0x80000, RZ, 0xfc, !PT ;  /* 0x00080000171b7812 */ /* 0x000fe400078efcff */
[----:B------:R-:W-:-:S07]  /*1620*/  MOV R26, R22 ;  /* 0x00000016001a7202 */ /* 0x000fce0000000f00 */
.L_x_131:
[----:B------:R-:W-:Y:S05]  /*1630*/  BSYNC.RECONVERGENT B2 ;  /* 0x0000000000027941 */ /* 0x000fea0003800200 */
.L_x_129:
[----:B------:R-:W-:Y:S02]  /*1640*/  IMAD.MOV.U32 R18, RZ, RZ, R0 ;  /* 0x000000ffff127224 */ /* 0x000fe400078e0000 */
[----:B------:R-:W-:Y:S02]  /*1650*/  IMAD.MOV.U32 R19, RZ, RZ, 0x0 ;  /* 0x00000000ff137424 */ /* 0x000fe400078e00ff */
[----:B------:R-:W-:Y:S02]  /*1660*/  IMAD.MOV.U32 R20, RZ, RZ, R26 ;  /* 0x000000ffff147224 */ /* 0x000fe400078e001a */
[----:B------:R-:W-:Y:S01]  /*1670*/  IMAD.MOV.U32 R21, RZ, RZ, R27 ;  /* 0x000000ffff157224 */ /* 0x000fe200078e001b */
[----:B------:R-:W-:Y:S06]  /*1680*/  RET.REL.NODEC R18 `(_Z9compute_GfPKfS0_Pfiiffff) ;  /* 0xffffffe8125c7950 */ /* 0x000fec0003c3ffff */
        .weak           $__internal_9_$__cuda_sm3x_div_rn_noftz_f32_slowpath
        .type           $__internal_9_$__cuda_sm3x_div_rn_noftz_f32_slowpath,@function
        .size           $__internal_9_$__cuda_sm3x_div_rn_noftz_f32_slowpath,(.L_x_191 - $__internal_9_$__cuda_sm3x_div_rn_noftz_f32_slowpath)
$__internal_9_$__cuda_sm3x_div_rn_noftz_f32_slowpath:
[----:B------:R-:W0:Y:S01]  /*1690*/  LDC R3, c[0x0][0x3b4] ;  /* 0x0000ed00ff037b82 */ /* 0x000e220000000800 */
[--C-:B------:R-:W-:Y:S01]  /*16a0*/  SHF.R.U32.HI R8, RZ, 0x17, R0.reuse ;  /* 0x00000017ff087819 */ /* 0x100fe20000011600 */
[----:B------:R-:W1:Y:S01]  /*16b0*/  LDCU UR6, c[0x0][0x3b4] ;  /* 0x00007680ff0677ac */ /* 0x000e620008000800 */
[----:B------:R-:W-:Y:S02]  /*16c0*/  BSSY.RECONVERGENT B2, `(.L_x_134) ;  /* 0x0000064000027945 */ /* 0x000fe40003800200 */
[----:B------:R-:W-:Y:S01]  /*16d0*/  LOP3.LUT R16, R8, 0xff, RZ, 0xc0, !PT ;  /* 0x000000ff08107812 */ /* 0x000fe200078ec0ff */
[----:B------:R-:W-:-:S04]  /*16e0*/  IMAD.MOV.U32 R8, RZ, RZ, R0 ;  /* 0x000000ffff087224 */ /* 0x000fc800078e0000 */
[----:B------:R-:W-:Y:S02]  /*16f0*/  VIADD R15, R16, 0xffffffff ;  /* 0xffffffff100f7836 */ /* 0x000fe40000000000 */
[----:B-1----:R-:W-:Y:S01]  /*1700*/  IMAD.U32 R13, RZ, RZ, UR6 ;  /* 0x00000006ff0d7e24 */ /* 0x002fe2000f8e00ff */
[----:B0-----:R-:W-:-:S04]  /*1710*/  SHF.R.U32.HI R10, RZ, 0x17, R3 ;  /* 0x00000017ff0a7819 */ /* 0x001fc80000011603 */
[----:B------:R-:W-:-:S04]  /*1720*/  LOP3.LUT R10, R10, 0xff, RZ, 0xc0, !PT ;  /* 0x000000ff0a0a7812 */ /* 0x000fc800078ec0ff */
[----:B------:R-:W-:-:S04]  /*1730*/  IADD3 R14, PT, PT, R10, -0x1, RZ ;  /* 0xffffffff0a0e7810 */ /* 0x000fc80007ffe0ff */
        /* <DEDUP_REMOVED lines=22> */
[----:B------:R-:W-:Y:S01]  /*18a0*/  @P1 MOV R12, RZ ;  /* 0x000000ff000c1202 */ /* 0x000fe20000000f00 */
[----:B------:R-:W-:Y:S02]  /*18b0*/  @!P1 IMAD.MOV.U32 R12, RZ, RZ, -0x40 ;  /* 0xffffffc0ff0c9424 */ /* 0x000fe400078e00ff */
[----:B------:R-:W-:Y:S01]  /*18c0*/  @!P1 FFMA R8, R0, 1.84467440737095516160e+19, RZ ;  /* 0x5f80000000089823 */ /* 0x000fe200000000ff */
[----:B------:R-:W-:Y:S01]  /*18d0*/  @!P2 FFMA R13, R3, 1.84467440737095516160e+19, RZ ;  /* 0x5f800000030da823 */ /* 0x000fe200000000ff */
[----:B------:R-:W-:-:S07]  /*18e0*/  @!P2 VIADD R12, R12, 0x40 ;  /* 0x000000400c0ca836 */ /* 0x000fce0000000000 */
.L_x_135:
[----:B------:R-:W-:Y:S01]  /*18f0*/  LEA R0, R10, 0xc0800000, 0x17 ;  /* 0xc08000000a007811 */ /* 0x000fe200078eb8ff */
[----:B------:R-:W-:Y:S01]  /*1900*/  VIADD R3, R16, 0xffffff81 ;  /* 0xffffff8110037836 */ /* 0x000fe20000000000 */
[----:B------:R-:W-:Y:S03]  /*1910*/  BSSY.RECONVERGENT B3, `(.L_x_140) ;  /* 0x0000035000037945 */ /* 0x000fe60003800200 */
[----:B------:R-:W-:Y:S02]  /*1920*/  IMAD.IADD R13, R13, 0x1, -R0 ;  /* 0x000000010d0d7824 */ /* 0x000fe400078e0a00 */
[C---:B------:R-:W-:Y:S01]  /*1930*/  IMAD R0, R3.reuse, -0x800000, R8 ;  /* 0xff80000003007824 */ /* 0x040fe200078e0208 */
[----:B------:R-:W-:Y:S01]  /*1940*/  IADD3 R3, PT, PT, R3, 0x7f, -R10 ;  /* 0x0000007f03037810 */ /* 0x000fe20007ffe80a */
[----:B------:R-:W0:Y:S01]  /*1950*/  MUFU.RCP R14, R13 ;  /* 0x0000000d000e7308 */ /* 0x000e220000001000 */
[----:B------:R-:W-:-:S02]  /*1960*/  FADD.FTZ R15, -R13, -RZ ;  /* 0x800000ff0d0f7221 */ /* 0x000fc40000010100 */
[----:B------:R-:W-:Y:S02]  /*1970*/  IADD3 R3, PT, PT, R3, R12, RZ ;  /* 0x0000000c03037210 */ /* 0x000fe40007ffe0ff */
        /* <DEDUP_REMOVED lines=21> */
[C---:B------:R-:W-:Y:S02]  /*1ad0*/  VIADD R13, R12.reuse, 0x20 ;  /* 0x000000200c0d7836 */ /* 0x040fe40000000000 */
[CCC-:B------:R-:W-:Y:S01]  /*1ae0*/  FFMA.RM R3, R19.reuse, R15.reuse, R14.reuse ;  /* 0x0000000f13037223 */ /* 0x1c0fe2000000400e */
[----:B------:R-:W-:Y:S02]  /*1af0*/  ISETP.NE.AND P3, PT, R12, RZ, PT ;  /* 0x000000ff0c00720c */ /* 0x000fe40003f65270 */
[----:B------:R-:W-:Y:S01]  /*1b00*/  LOP3.LUT R10, R0, 0x7fffff, RZ, 0xc0, !PT ;  /* 0x007fffff000a7812 */ /* 0x000fe200078ec0ff */
[----:B------:R-:W-:Y:S01]  /*1b10*/  FFMA.RP R0, R19, R15, R14 ;  /* 0x0000000f13007223 */ /* 0x000fe2000000800e */
[----:B------:R-:W-:Y:S01]  /*1b20*/  ISETP.NE.AND P2, PT, R12, RZ, PT ;  /* 0x000000ff0c00720c */ /* 0x000fe20003f45270 */
[----:B------:R-:W-:Y:S01]  /*1b30*/  IMAD.MOV R12, RZ, RZ, -R12 ;  /* 0x000000ffff0c7224 */ /* 0x000fe200078e0a0c */
[----:B------:R-:W-:-:S02]  /*1b40*/  LOP3.LUT R10, R10, 0x800000, RZ, 0xfc, !PT ;  /* 0x008000000a0a7812 */ /* 0x000fc400078efcff */
        /* <DEDUP_REMOVED lines=9> */
[----:B------:R-:W-:-:S04]  /*1be0*/  LOP3.LUT R0, R0, R3, RZ, 0xc0, !PT ;  /* 0x0000000300007212 */ /* 0x000fc800078ec0ff */
[----:B------:R-:W-:-:S04]  /*1bf0*/  IADD3 R13, PT, PT, R13, R0, RZ ;  /* 0x000000000d0d7210 */ /* 0x000fc80007ffe0ff */
[----:B------:R-:W-:Y:S01]  /*1c00*/  LOP3.LUT R8, R13, R8, RZ, 0xfc, !PT ;  /* 0x000000080d087212 */ /* 0x000fe200078efcff */
[----:B------:R-:W-:Y:S06]  /*1c10*/  BRA `(.L_x_143) ;  /* 0x0000000000107947 */ /* 0x000fec0003800000 */
.L_x_142:
[----:B------:R-:W-:-:S04]  /*1c20*/  LOP3.LUT R8, R8, 0x80000000, RZ, 0xc0, !PT ;  /* 0x8000000008087812 */ /* 0x000fc800078ec0ff */
[----:B------:R-:W-:Y:S01]  /*1c30*/  LOP3.LUT R8, R8, 0x7f800000, RZ, 0xfc, !PT ;  /* 0x7f80000008087812 */ /* 0x000fe200078efcff */
[----:B------:R-:W-:Y:S06]  /*1c40*/  BRA `(.L_x_143) ;  /* 0x0000000000047947 */ /* 0x000fec0003800000 */
.L_x_141:
[----:B------:R-:W-:-:S07]  /*1c50*/  IMAD R8, R3, 0x800000, R8 ;  /* 0x0080000003087824 */ /* 0x000fce00078e0208 */
.L_x_143:
[----:B------:R-:W-:Y:S05]  /*1c60*/  BSYNC.RECONVERGENT B3 ;  /* 0x0000000000037941 */ /* 0x000fea0003800200 */
.L_x_140:
[----:B------:R-:W-:Y:S05]  /*1c70*/  BRA `(.L_x_144) ;  /* 0x0000000000207947 */ /* 0x000fea0003800000 */
.L_x_139:
[----:B------:R-:W-:-:S04]  /*1c80*/  LOP3.LUT R8, R13, 0x80000000, R8, 0x48, !PT ;  /* 0x800000000d087812 */ /* 0x000fc800078e4808 */
[----:B------:R-:W-:Y:S01]  /*1c90*/  LOP3.LUT R8, R8, 0x7f800000, RZ, 0xfc, !PT ;  /* 0x7f80000008087812 */ /* 0x000fe200078efcff */
[----:B------:R-:W-:Y:S06]  /*1ca0*/  BRA `(.L_x_144) ;  /* 0x0000000000147947 */ /* 0x000fec0003800000 */
.L_x_138:
[----:B------:R-:W-:Y:S01]  /*1cb0*/  LOP3.LUT R8, R13, 0x80000000, R8, 0x48, !PT ;  /* 0x800000000d087812 */ /* 0x000fe200078e4808 */
[----:B------:R-:W-:Y:S06]  /*1cc0*/  BRA `(.L_x_144) ;  /* 0x00000000000c7947 */ /* 0x000fec0003800000 */
.L_x_137:
[----:B------:R-:W0:Y:S01]  /*1cd0*/  MUFU.RSQ R8, -QNAN ;  /* 0xffc0000000087908 */ /* 0x000e220000001400 */
[----:B------:R-:W-:Y:S05]  /*1ce0*/  BRA `(.L_x_144) ;  /* 0x0000000000047947 */ /* 0x000fea0003800000 */
.L_x_136:
[----:B------:R-:W-:-:S07]  /*1cf0*/  FADD.FTZ R8, R0, R3 ;  /* 0x0000000300087221 */ /* 0x000fce0000010000 */
.L_x_144:
[----:B------:R-:W-:Y:S05]  /*1d00*/  BSYNC.RECONVERGENT B2 ;  /* 0x0000000000027941 */ /* 0x000fea0003800200 */
.L_x_134:
[----:B------:R-:W-:-:S04]  /*1d10*/  IMAD.MOV.U32 R3, RZ, RZ, 0x0 ;  /* 0x00000000ff037424 */ /* 0x000fc800078e00ff */
[----:B0-----:R-:W-:Y:S05]  /*1d20*/  RET.REL.NODEC R2 `(_Z9compute_GfPKfS0_Pfiiffff) ;  /* 0xffffffe002b47950 */ /* 0x001fea0003c3ffff */
.L_x_145:
        /* <DEDUP_REMOVED lines=13> */
.L_x_191:


//--------------------- .text._Z9compute_FfPKfS0_Pfiiffff --------------------------
	.section	.text._Z9compute_FfPKfS0_Pfiiffff,"ax",@progbits
	.align	128
        .global         _Z9compute_FfPKfS0_Pfiiffff
        .type           _Z9compute_FfPKfS0_Pfiiffff,@function
        .size           _Z9compute_FfPKfS0_Pfiiffff,(.L_x_193 - _Z9compute_FfPKfS0_Pfiiffff)
        .other          _Z9compute_FfPKfS0_Pfiiffff,@"STO_CUDA_ENTRY STV_DEFAULT"
_Z9compute_FfPKfS0_Pfiiffff:
.text._Z9compute_FfPKfS0_Pfiiffff:
        /* <DEDUP_REMOVED lines=15> */
[C---:B------:R-:W-:Y:S01]  /*00f0*/  ISETP.GE.AND P1, PT, R7.reuse, R4, PT ;  /* 0x000000040700720c */ /* 0x040fe20003f26270 */
[----:B------:R-:W0:Y:S01]  /*0100*/  LDCU.64 UR4, c[0x0][0x358] ;  /* 0x00006b00ff0477ac */ /* 0x000e220008000a00 */
[C---:B------:R-:W-:Y:S01]  /*0110*/  ISETP.GT.AND P0, PT, R6.reuse, R5, PT ;  /* 0x000000050600720c */ /* 0x040fe20003f04270 */
        /* <DEDUP_REMOVED lines=11> */
[----:B------:R-:W3:Y:S04]  /*01d0*/  LDG.E R5, desc[UR4][R8.64] ;  /* 0x0000000408057981 */ /* 0x000ee8000c1e1900 */
[----:B------:R-:W3:Y:S04]  /*01e0*/  LDG.E R3, desc[UR4][R8.64+-0x4] ;  /* 0xfffffc0408037981 */ /* 0x000ee8000c1e1900 */
[----:B------:R0:W4:Y:S01]  /*01f0*/  LDG.E R34, desc[UR4][R8.64+0x4] ;  /* 0x0000040408227981 */ /* 0x000122000c1e1900 */
[----:B-1----:R-:W1:Y:S01]  /*0200*/  F2F.F64.F32 R20, UR6 ;  /* 0x0000000600147d10 */ /* 0x002e620008201800 */
[----:B------:R-:W-:Y:S01]  /*0210*/  IMAD R0, R6, R11, R11 ;  /* 0x0000000b06007224 */ /* 0x000fe200078e020b */
[----:B------:R-:W4:Y:S01]  /*0220*/  LDCU UR6, c[0x0][0x3b0] ;  /* 0x00007600ff0677ac */ /* 0x000f220008000800 */
[----:B--2---:R-:W-:-:S04]  /*0230*/  IMAD.WIDE R18, R4, 0x4, R22 ;  /* 0x0000000404127825 */ /* 0x004fc800078e0216 */
[C---:B------:R-:W-:Y:S01]  /*0240*/  IMAD R0, R11.reuse, -0x2, R0 ;  /* 0xfffffffe0b007824 */ /* 0x040fe200078e0200 */
[----:B------:R-:W5:Y:S01]  /*0250*/  LDG.E R16, desc[UR4][R18.64] ;  /* 0x0000000412107981 */ /* 0x000f62000c1e1900 */
[----:B------:R-:W-:-:S03]  /*0260*/  IMAD.WIDE R10, R11, 0x4, R8 ;  /* 0x000000040b0a7825 */ /* 0x000fc600078e0208 */
[----:B------:R-:W5:Y:S01]  /*0270*/  LDG.E R17, desc[UR4][R18.64+0x4] ;  /* 0x0000040412117981 */ /* 0x000f62000c1e1900 */
[----:B------:R-:W-:Y:S02]  /*0280*/  IMAD.IADD R13, R7, 0x1, R0 ;  /* 0x00000001070d7824 */ /* 0x000fe400078e0200 */
[----:B0-----:R-:W-:Y:S01]  /*0290*/  IMAD.MOV.U32 R8, RZ, RZ, 0x1 ;  /* 0x00000001ff087424 */ /* 0x001fe200078e00ff */
[----:B------:R0:W5:Y:S01]  /*02a0*/  LDG.E R2, desc[UR4][R10.64] ;  /* 0x000000040a027981 */ /* 0x000162000c1e1900 */
[----:B------:R-:W-:-:S04]  /*02b0*/  IMAD.WIDE R14, R13, 0x4, R14 ;  /* 0x000000040d0e7825 */ /* 0x000fc800078e020e */
[----:B------:R-:W-:Y:S01]  /*02c0*/  IMAD.WIDE R22, R13, 0x4, R22 ;  /* 0x000000040d167825 */ /* 0x000fe200078e0216 */
[----:B-1----:R-:W-:Y:S01]  /*02d0*/  DMUL R12, R20, 4 ;  /* 0x40100000140c7828 */ /* 0x002fe20000000000 */
[----:B------:R3:W5:Y:S04]  /*02e0*/  LDG.E R0, desc[UR4][R14.64] ;  /* 0x000000040e007981 */ /* 0x000768000c1e1900 */
[----:B------:R-:W5:Y:S01]  /*02f0*/  LDG.E R35, desc[UR4][R22.64] ;  /* 0x0000000416237981 */ /* 0x000f62000c1e1900 */
[----:B------:R-:W0:Y:S03]  /*0300*/  MUFU.RCP64H R9, R13 ;  /* 0x0000000d00097308 */ /* 0x000e260000001800 */
[----:B------:R1:W5:Y:S01]  /*0310*/  LDG.E R36, desc[UR4][R22.64+0x4] ;  /* 0x0000040416247981 */ /* 0x000362000c1e1900 */
[----:B0-----:R-:W-:-:S08]  /*0320*/  DFMA R10, -R12, R8, 1 ;  /* 0x3ff000000c0a742b */ /* 0x001fd00000000108 */
[----:B------:R-:W-:-:S08]  /*0330*/  DFMA R10, R10, R10, R10 ;  /* 0x0000000a0a0a722b */ /* 0x000fd0000000000a */
[----:B------:R-:W-:Y:S01]  /*0340*/  DFMA R8, R8, R10, R8 ;  /* 0x0000000a0808722b */ /* 0x000fe20000000008 */
[----:B------:R-:W-:Y:S01]  /*0350*/  BSSY.RECONVERGENT B1, `(.L_x_148) ;  /* 0x0000018000017945 */ /* 0x000fe20003800200 */
[C-C-:B---3--:R-:W-:Y:S01]  /*0360*/  FADD R15, R5.reuse, R3.reuse ;  /* 0x00000003050f7221 */ /* 0x148fe20000000000 */
[C---:B------:R-:W-:Y:S01]  /*0370*/  FADD R18, -R5.reuse, R3 ;  /* 0x0000000305127221 */ /* 0x040fe20000000100 */
[----:B----4-:R-:W-:-:S03]  /*0380*/  FADD R14, R5, R34 ;  /* 0x00000022050e7221 */ /* 0x010fc60000000000 */
[----:B-1----:R-:W-:Y:S01]  /*0390*/  FMUL R23, |R15|, R18 ;  /* 0x000000120f177220 */ /* 0x002fe20000400200 */
[----:B------:R-:W-:Y:S01]  /*03a0*/  FADD R19, R5, -R34 ;  /* 0x8000002205137221 */ /* 0x000fe20000000000 */
[----:B------:R-:W-:-:S03]  /*03b0*/  FMUL R15, R15, R15 ;  /* 0x0000000f0f0f7220 */ /* 0x000fc60000400000 */
[C---:B------:R-:W-:Y:S01]  /*03c0*/  FFMA R10, |R14|.reuse, R19, -R23 ;  /* 0x000000130e0a7223 */ /* 0x040fe20000000a17 */
[----:B------:R-:W-:-:S04]  /*03d0*/  FFMA R15, R14, R14, -R15 ;  /* 0x0000000e0e0f7223 */ /* 0x000fc8000000080f */
[----:B------:R-:W-:Y:S01]  /*03e0*/  FFMA R10, R10, UR6, R15 ;  /* 0x000000060a0a7c23 */ /* 0x000fe2000800000f */
[----:B------:R-:W-:-:S05]  /*03f0*/  DFMA R14, -R12, R8, 1 ;  /* 0x3ff000000c0e742b */ /* 0x000fca0000000108 */
[----:B------:R-:W0:Y:S03]  /*0400*/  F2F.F64.F32 R10, R10 ;  /* 0x0000000a000a7310 */ /* 0x000e260000201800 */
[----:B------:R-:W-:-:S08]  /*0410*/  DFMA R8, R8, R14, R8 ;  /* 0x0000000e0808722b */ /* 0x000fd00000000008 */
[----:B0-----:R-:W-:-:S08]  /*0420*/  DMUL R14, R10, R8 ;  /* 0x000000080a0e7228 */ /* 0x001fd00000000000 */
[----:B------:R-:W-:-:S08]  /*0430*/  DFMA R18, -R12, R14, R10 ;  /* 0x0000000e0c12722b */ /* 0x000fd0000000010a */
[----:B------:R-:W-:Y:S01]  /*0440*/  DFMA R8, R8, R18, R14 ;  /* 0x000000120808722b */ /* 0x000fe2000000000e */
[----:B------:R-:W-:-:S09]  /*0450*/  FSETP.GEU.AND P2, PT, |R11|, 6.5827683646048100446e-37, PT ;  /* 0x036000000b00780b */ /* 0x000fd20003f4e200 */
[----:B------:R-:W-:-:S05]  /*0460*/  FFMA R14, RZ, R13, R9 ;  /* 0x0000000dff0e7223 */ /* 0x000fca0000000009 */
[----:B------:R-:W-:-:S13]  /*0470*/  FSETP.GT.AND P1, PT, |R14|, 1.469367938527859385e-39, PT ;  /* 0x001000000e00780b */ /* 0x000fda0003f24200 */
[----:B------:R-:W-:Y:S05]  /*0480*/  @P1 BRA P2, `(.L_x_149) ;  /* 0x0000000000101947 */ /* 0x000fea0001000000 */
[----:B------:R-:W-:-:S07]  /*0490*/  MOV R8, 0x4b0 ;  /* 0x000004b000087802 */ /* 0x000fce0000000f00 */
[----:B-----5:R-:W-:Y:S05]  /*04a0*/  CALL.REL.NOINC `($__internal_10_$__cuda_sm20_div_rn_f64_full) ;  /* 0x0000000c00107944 */ /* 0x020fea0003c00000 */
[----:B------:R-:W-:Y:S01]  /*04b0*/  MOV R8, R10 ;  /* 0x0000000a00087202 */ /* 0x000fe20000000f00 */
[----:B------:R-:W-:-:S07]  /*04c0*/  IMAD.MOV.U32 R9, RZ, RZ, R11 ;  /* 0x000000ffff097224 */ /* 0x000fce00078e000b */
.L_x_149:
[----:B------:R-:W-:Y:S05]  /*04d0*/  BSYNC.RECONVERGENT B1 ;  /* 0x0000000000017941 */ /* 0x000fea0003800200 */
.L_x_148:
[----:B------:R-:W0:Y:S01]  /*04e0*/  LDCU UR6, c[0x0][0x3ac] ;  /* 0x00007580ff0677ac */ /* 0x000e220008000800 */
[----:B------:R-:W-:Y:S02]  /*04f0*/  IMAD.MOV.U32 R10, RZ, RZ, 0x1 ;  /* 0x00000001ff0a7424 */ /* 0x000fe400078e00ff */
[----:B-----5:R-:W-:Y:S01]  /*0500*/  FADD R35, R35, R36 ;  /* 0x0000002423237221 */ /* 0x020fe20000000000 */
[C-C-:B------:R-:W-:Y:S01]  /*0510*/  FADD R22, R5.reuse, R0.reuse ;  /* 0x0000000005167221 */ /* 0x140fe20000000000 */
[C---:B------:R-:W-:Y:S01]  /*0520*/  FADD R24, -R5.reuse, R0 ;  /* 0x0000000005187221 */ /* 0x040fe20000000100 */
[----:B------:R-:W-:Y:S01]  /*0530*/  FADD R16, R16, R17 ;  /* 0x0000001110107221 */ /* 0x000fe20000000000 */
[--C-:B------:R-:W-:Y:S01]  /*0540*/  FADD R17, R5, R2.reuse ;  /* 0x0000000205117221 */ /* 0x100fe20000000000 */
[C---:B------:R-:W-:Y:S01]  /*0550*/  FMUL R23, R35.reuse, R22 ;  /* 0x0000001623177220 */ /* 0x040fe20000400000 */
[----:B------:R-:W-:Y:S01]  /*0560*/  FMUL R24, |R35|, R24 ;  /* 0x0000001823187220 */ /* 0x000fe20000400200 */
[----:B------:R-:W-:Y:S01]  /*0570*/  FADD R25, R5, -R2 ;  /* 0x8000000205197221 */ /* 0x000fe20000000000 */
[----:B------:R-:W-:Y:S01]  /*0580*/  F2F.F32.F64 R35, R8 ;  /* 0x0000000800237310 */ /* 0x000fe20000301000 */
[C---:B------:R-:W-:Y:S01]  /*0590*/  FFMA R17, R16.reuse, R17, -R23 ;  /* 0x0000001110117223 */ /* 0x040fe20000000817 */
[----:B------:R-:W-:Y:S01]  /*05a0*/  BSSY.RECONVERGENT B1, `(.L_x_150) ;  /* 0x0000018000017945 */ /* 0x000fe20003800200 */
[----:B------:R-:W-:-:S05]  /*05b0*/  FFMA R24, |R16|, R25, -R24 ;  /* 0x0000001910187223 */ /* 0x000fca0000000a18 */
[----:B0-----:R-:W0:Y:S01]  /*05c0*/  F2F.F64.F32 R18, UR6 ;  /* 0x0000000600127d10 */ /* 0x001e220008201800 */
[----:B------:R-:W1:Y:S01]  /*05d0*/  LDCU UR6, c[0x0][0x3b0] ;  /* 0x00007600ff0677ac */ /* 0x000e620008000800 */
[----:B0-----:R-:W-:-:S06]  /*05e0*/  DMUL R12, R18, 4 ;  /* 0x40100000120c7828 */ /* 0x001fcc0000000000 */
[----:B------:R-:W0:Y:S02]  /*05f0*/  MUFU.RCP64H R11, R13 ;  /* 0x0000000d000b7308 */ /* 0x000e240000001800 */
[----:B0-----:R-:W-:-:S08]  /*0600*/  DFMA R14, -R12, R10, 1 ;  /* 0x3ff000000c0e742b */ /* 0x001fd0000000010a */
[----:B------:R-:W-:-:S08]  /*0610*/  DFMA R14, R14, R14, R14 ;  /* 0x0000000e0e0e722b */ /* 0x000fd0000000000e */
[----:B------:R-:W-:Y:S01]  /*0620*/  DFMA R10, R10, R14, R10 ;  /* 0x0000000e0a0a722b */ /* 0x000fe2000000000a */
[----:B-1----:R-:W-:-:S07]  /*0630*/  FFMA R14, R24, UR6, R17 ;  /* 0x00000006180e7c23 */ /* 0x002fce0008000011 */
[----:B------:R-:W-:Y:S01]  /*0640*/  DFMA R16, -R12, R10, 1 ;  /* 0x3ff000000c10742b */ /* 0x000fe2000000010a */
[----:B------:R-:W0:Y:S07]  /*0650*/  F2F.F64.F32 R14, R14 ;  /* 0x0000000e000e7310 */ /* 0x000e2e0000201800 */
        /* <DEDUP_REMOVED lines=11> */
[----:B------:R-:W-:Y:S05]  /*0710*/  CALL.REL.NOINC `($__internal_10_$__cuda_sm20_div_rn_f64_full) ;  /* 0x0000000800747944 */ /* 0x000fea0003c00000 */
.L_x_151:
[----:B------:R-:W-:Y:S05]  /*0720*/  BSYNC.RECONVERGENT B1 ;  /* 0x0000000000017941 */ /* 0x000fea0003800200 */
.L_x_150:
[----:B------:R-:W0:Y:S01]  /*0730*/  MUFU.RCP64H R13, R21 ;  /* 0x00000015000d7308 */ /* 0x000e220000001800 */
[----:B------:R-:W-:Y:S01]  /*0740*/  MOV R12, 0x1 ;  /* 0x00000001000c7802 */ /* 0x000fe20000000f00 */
[----:B------:R-:W-:Y:S06]  /*0750*/  BSSY.RECONVERGENT B1, `(.L_x_152) ;  /* 0x000001c000017945 */ /* 0x000fec0003800200 */
[----:B------:R-:W1:Y:S01]  /*0760*/  F2F.F64.F32 R16, R5 ;  /* 0x0000000500107310 */ /* 0x000e620000201800 */
[----:B0-----:R-:W-:Y:S02]  /*0770*/  DFMA R8, -R20, R12, 1 ;  /* 0x3ff000001408742b */ /* 0x001fe4000000010c */
[----:B-1----:R-:W-:-:S06]  /*0780*/  DADD R16, R16, R16 ;  /* 0x0000000010107229 */ /* 0x002fcc0000000010 */
[----:B------:R-:W-:Y:S02]  /*0790*/  DFMA R14, R8, R8, R8 ;  /* 0x00000008080e722b */ /* 0x000fe40000000008 */
[----:B------:R-:W0:Y:S06]  /*07a0*/  F2F.F64.F32 R8, R34 ;  /* 0x0000002200087310 */ /* 0x000e2c0000201800 */
[----:B------:R-:W-:Y:S02]  /*07b0*/  DFMA R14, R12, R14, R12 ;  /* 0x0000000e0c0e722b */ /* 0x000fe4000000000c */
[----:B------:R-:W1:Y:S06]  /*07c0*/  F2F.F64.F32 R12, R3 ;  /* 0x00000003000c7310 */ /* 0x000e6c0000201800 */
[----:B------:R-:W-:-:S02]  /*07d0*/  DFMA R22, -R20, R14, 1 ;  /* 0x3ff000001416742b */ /* 0x000fc4000000010e */
[----:B0-----:R-:W-:Y:S01]  /*07e0*/  DADD R8, R8, -R16 ;  /* 0x0000000008087229 */ /* 0x001fe20000000810 */
[----:B------:R0:W2:Y:S05]  /*07f0*/  F2F.F32.F64 R34, R10 ;  /* 0x0000000a00227310 */ /* 0x0000aa0000301000 */
        /* <DEDUP_REMOVED lines=8> */
[----:B0-2---:R-:W-:Y:S05]  /*0880*/  @P1 BRA P2, `(.L_x_153) ;  /* 0x0000000000201947 */ /* 0x005fea0001000000 */
[----:B------:R-:W-:Y:S01]  /*0890*/  IMAD.MOV.U32 R10, RZ, RZ, R12 ;  /* 0x000000ffff0a7224 */ /* 0x000fe200078e000c */
[----:B------:R-:W-:Y:S01]  /*08a0*/  MOV R8, 0x8f0 ;  /* 0x000008f000087802 */ /* 0x000fe20000000f00 */
[----:B------:R-:W-:Y:S02]  /*08b0*/  IMAD.MOV.U32 R11, RZ, RZ, R13 ;  /* 0x000000ffff0b7224 */ /* 0x000fe400078e000d */
[----:B------:R-:W-:Y:S02]  /*08c0*/  IMAD.MOV.U32 R12, RZ, RZ, R20 ;  /* 0x000000ffff0c7224 */ /* 0x000fe400078e0014 */
[----:B------:R-:W-:-:S07]  /*08d0*/  IMAD.MOV.U32 R13, RZ, RZ, R21 ;  /* 0x000000ffff0d7224 */ /* 0x000fce00078e0015 */
[----:B------:R-:W-:Y:S05]  /*08e0*/  CALL.REL.NOINC `($__internal_10_$__cuda_sm20_div_rn_f64_full) ;  /* 0x0000000800007944 */ /* 0x000fea0003c00000 */
[----:B------:R-:W-:Y:S01]  /*08f0*/  MOV R8, R10 ;  /* 0x0000000a00087202 */ /* 0x000fe20000000f00 */
[----:B------:R-:W-:-:S07]  /*0900*/  IMAD.MOV.U32 R9, RZ, RZ, R11 ;  /* 0x000000ffff097224 */ /* 0x000fce00078e000b */
.L_x_153:
[----:B------:R-:W-:Y:S05]  /*0910*/  BSYNC.RECONVERGENT B1 ;  /* 0x0000000000017941 */ /* 0x000fea0003800200 */
.L_x_152:
        /* <DEDUP_REMOVED lines=20> */
[----:B------:R-:W-:Y:S05]  /*0a60*/  CALL.REL.NOINC `($__internal_10_$__cuda_sm20_div_rn_f64_full) ;  /* 0x0000000400a07944 */ /* 0x000fea0003c00000 */
[----:B------:R-:W-:Y:S02]  /*0a70*/  IMAD.MOV.U32 R36, RZ, RZ, R10 ;  /* 0x000000ffff247224 */ /* 0x000fe400078e000a */
[----:B------:R-:W-:-:S07]  /*0a80*/  IMAD.MOV.U32 R37, RZ, RZ, R11 ;  /* 0x000000ffff257224 */ /* 0x000fce00078e000b */
.L_x_155:
[----:B------:R-:W-:Y:S05]  /*0a90*/  BSYNC.RECONVERGENT B1 ;  /* 0x0000000000017941 */ /* 0x000fea0003800200 */
.L_x_154:
        /* <DEDUP_REMOVED lines=19> */
[----:B------:R-:W-:Y:S01]  /*0bd0*/  MOV R12, R18 ;  /* 0x00000012000c7202 */ /* 0x000fe20000000f00 */
[----:B------:R-:W-:Y:S01]  /*0be0*/  IMAD.MOV.U32 R13, RZ, RZ, R19 ;  /* 0x000000ffff0d7224 */ /* 0x000fe200078e0013 */
[----:B------:R-:W-:-:S07]  /*0bf0*/  MOV R8, 0xc10 ;  /* 0x00000c1000087802 */ /* 0x000fce0000000f00 */
[----:B------:R-:W-:Y:S05]  /*0c00*/  CALL.REL.NOINC `($__internal_10_$__cuda_sm20_div_rn_f64_full) ;  /* 0x0000000400387944 */ /* 0x000fea0003c00000 */
[----:B------:R-:W-:Y:S02]  /*0c10*/  IMAD.MOV.U32 R8, RZ, RZ, R10 ;  /* 0x000000ffff087224 */ /* 0x000fe400078e000a */
[----:B------:R-:W-:-:S07]  /*0c20*/  IMAD.MOV.U32 R9, RZ, RZ, R11 ;  /* 0x000000ffff097224 */ /* 0x000fce00078e000b */
.L_x_157:
[----:B------:R-:W-:Y:S05]  /*0c30*/  BSYNC.RECONVERGENT B1 ;  /* 0x0000000000017941 */ /* 0x000fea0003800200 */
.L_x_156:
        /* <DEDUP_REMOVED lines=17> */
[----:B------:R-:W-:Y:S01]  /*0d50*/  MOV R8, 0xd90 ;  /* 0x00000d9000087802 */ /* 0x000fe20000000f00 */
[----:B------:R-:W-:Y:S02]  /*0d60*/  IMAD.MOV.U32 R12, RZ, RZ, R18 ;  /* 0x000000ffff0c7224 */ /* 0x000fe400078e0012 */
[----:B------:R-:W-:-:S07]  /*0d70*/  IMAD.MOV.U32 R13, RZ, RZ, R19 ;  /* 0x000000ffff0d7224 */ /* 0x000fce00078e0013 */
[----:B------:R-:W-:Y:S05]  /*0d80*/  CALL.REL.NOINC `($__internal_10_$__cuda_sm20_div_rn_f64_full) ;  /* 0x0000000000d87944 */ /* 0x000fea0003c00000 */
[----:B------:R-:W-:Y:S01]  /*0d90*/  IMAD.MOV.U32 R2, RZ, RZ, R10 ;  /* 0x000000ffff027224 */ /* 0x000fe200078e000a */
[----:B------:R-:W-:-:S07]  /*0da0*/  MOV R3, R11 ;  /* 0x0000000b00037202 */ /* 0x000fce0000000f00 */
.L_x_159:
[----:B------:R-:W-:Y:S05]  /*0db0*/  BSYNC.RECONVERGENT B1 ;  /* 0x0000000000017941 */ /* 0x000fea0003800200 */
.L_x_158:
        /* <DEDUP_REMOVED lines=13> */
[----:B------:R-:W-:Y:S05]  /*0e90*/  CALL.REL.NOINC `($__internal_11_$__cuda_sm3x_div_rn_noftz_f32_slowpath) ;  /* 0x0000000800047944 */ /* 0x000fea0003c00000 */
.L_x_161:
[----:B------:R-:W-:Y:S05]  /*0ea0*/  BSYNC.RECONVERGENT B1 ;  /* 0x0000000000017941 */ /* 0x000fea0003800200 */
.L_x_160:
[----:B------:R-:W0:Y:S01]  /*0eb0*/  LDC.64 R2, c[0x0][0x398] ;  /* 0x0000e600ff027b82 */ /* 0x000e220000000a00 */
[----:B------:R-:W1:Y:S01]  /*0ec0*/  LDCU UR6, c[0x0][0x380] ;  /* 0x00007000ff0677ac */ /* 0x000e620008000800 */
[----:B------:R-:W-:-:S04]  /*0ed0*/  FADD R35, -R35, R8 ;  /* 0x0000000823237221 */ /* 0x000fc80000000100 */
[----:B------:R-:W-:-:S04]  /*0ee0*/  FADD R34, -R34, R35 ;  /* 0x0000002322227221 */ /* 0x000fc80000000100 */
[----:B-1----:R-:W-:Y:S01]  /*0ef0*/  FFMA R5, R34, UR6, R5 ;  /* 0x0000000622057c23 */ /* 0x002fe20008000005 */
[----:B0-----:R-:W-:-:S05]  /*0f00*/  IMAD.WIDE R2, R4, 0x4, R2 ;  /* 0x0000000404027825 */ /* 0x001fca00078e0202 */
[----:B------:R0:W-:Y:S02]  /*0f10*/  STG.E desc[UR4][R2.64], R5 ;  /* 0x0000000502007986 */ /* 0x0001e4000c101904 */
.L_x_147:
[----:B------:R-:W-:Y:S05]  /*0f20*/  BSYNC.RECONVERGENT B0 ;  /* 0x0000000000007941 */ /* 0x000fea0003800200 */
.L_x_146:
[----:B------:R-:W1:Y:S01]  /*0f30*/  LDC R0, c[0x0][0x3a0] ;  /* 0x0000e800ff007b82 */ /* 0x000e620000000800 */
[----:B------:R-:W-:Y:S01]  /*0f40*/  BSSY.RECONVERGENT B0, `(.L_x_162) ;  /* 0x0000011000007945 */ /* 0x000fe20003800200 */
[----:B-1----:R-:W-:-:S13]  /*0f50*/  ISETP.NE.AND P1, PT, R7, R0, PT ;  /* 0x000000000700720c */ /* 0x002fda0003f25270 */
[----:B------:R-:W-:Y:S05]  /*0f60*/  @P1 BRA `(.L_x_163) ;  /* 0x0000000000301947 */ /* 0x000fea0003800000 */
[----:B------:R-:W-:Y:S05]  /*0f70*/  @!P0 EXIT ;  /* 0x000000000000894d */ /* 0x000fea0003800000 */
[----:B0-----:R-:W0:Y:S01]  /*0f80*/  LDC.64 R2, c[0x0][0x388] ;  /* 0x0000e200ff027b82 */ /* 0x001e220000000a00 */
[----:B------:R-:W-:-:S04]  /*0f90*/  VIADD R7, R0, 0x2 ;  /* 0x0000000200077836 */ /* 0x000fc80000000000 */
[----:B------:R-:W-:-:S03]  /*0fa0*/  IMAD R7, R6, R7, R0 ;  /* 0x0000000706077224 */ /* 0x000fc600078e0200 */
[----:B------:R-:W1:Y:S01]  /*0fb0*/  LDC.64 R4, c[0x0][0x398] ;  /* 0x0000e600ff047b82 */ /* 0x000e620000000a00 */
[----:B0-----:R-:W-:-:S06]  /*0fc0*/  IMAD.WIDE R2, R7, 0x4, R2 ;  /* 0x0000000407027825 */ /* 0x001fcc00078e0202 */
[----:B------:R-:W2:Y:S01]  /*0fd0*/  LDG.E R3, desc[UR4][R2.64] ;  /* 0x0000000402037981 */ /* 0x000ea2000c1e1900 */
[----:B------:R-:W-:Y:S01]  /*0fe0*/  ISETP.NE.AND P0, PT, R0, RZ, PT ;  /* 0x000000ff0000720c */ /* 0x000fe20003f05270 */
[----:B-1----:R-:W-:-:S05]  /*0ff0*/  IMAD.WIDE R4, R7, 0x4, R4 ;  /* 0x0000000407047825 */ /* 0x002fca00078e0204 */
[----:B--2---:R0:W-:Y:S07]  /*1000*/  STG.E desc[UR4][R4.64], R3 ;  /* 0x0000000304007986 */ /* 0x0041ee000c101904 */
[----:B------:R-:W-:Y:S05]  /*1010*/  @P0 EXIT ;  /* 0x000000000000094d */ /* 0x000fea0003800000 */
[----:B------:R-:W-:Y:S05]  /*1020*/  BRA `(.L_x_164) ;  /* 0x0000000000087947 */ /* 0x000fea0003800000 */
.L_x_163:
[----:B------:R-:W-:-:S13]  /*1030*/  ISETP.EQ.AND P0, PT, R7, RZ, P0 ;  /* 0x000000ff0700720c */ /* 0x000fda0000702270 */
[----:B------:R-:W-:Y:S05]  /*1040*/  @!P0 EXIT ;  /* 0x000000000000894d */ /* 0x000fea0003800000 */
.L_x_164:
[----:B------:R-:W-:Y:S05]  /*1050*/  BSYNC.RECONVERGENT B0 ;  /* 0x0000000000007941 */ /* 0x000fea0003800200 */
.L_x_162:
[----:B0-----:R-:W0:Y:S01]  /*1060*/  LDC.64 R2, c[0x0][0x388] ;  /* 0x0000e200ff027b82 */ /* 0x001e220000000a00 */
[----:B------:R-:W-:-:S04]  /*1070*/  VIADD R7, R0, 0x2 ;  /* 0x0000000200077836 */ /* 0x000fc80000000000 */
[----:B------:R-:W-:-:S03]  /*1080*/  IMAD R7, R6, R7, RZ ;  /* 0x0000000706077224 */ /* 0x000fc600078e02ff */
[----:B------:R-:W1:Y:S01]  /*1090*/  LDC.64 R4, c[0x0][0x398] ;  /* 0x0000e600ff047b82 */ /* 0x000e620000000a00 */
[----:B0-----:R-:W-:-:S06]  /*10a0*/  IMAD.WIDE R2, R7, 0x4, R2 ;  /* 0x0000000407027825 */ /* 0x001fcc00078e0202 */
[----:B------:R-:W2:Y:S01]  /*10b0*/  LDG.E R3, desc[UR4][R2.64] ;  /* 0x0000000402037981 */ /* 0x000ea2000c1e1900 */
[----:B-1----:R-:W-:-:S05]  /*10c0*/  IMAD.WIDE R4, R7, 0x4, R4 ;  /* 0x0000000407047825 */ /* 0x002fca00078e0204 */
[----:B--2---:R-:W-:Y:S01]  /*10d0*/  STG.E desc[UR4][R4.64], R3 ;  /* 0x0000000304007986 */ /* 0x004fe2000c101904 */
[----:B------:R-:W-:Y:S05]  /*10e0*/  EXIT ;  /* 0x000000000000794d */ /* 0x000fea0003800000 */
        .weak           $__internal_10_$__cuda_sm20_div_rn_f64_full
        .type           $__internal_10_$__cuda_sm20_div_rn_f64_full,@function
        .size           $__internal_10_$__cuda_sm20_div_rn_f64_full,($__internal_11_$__cuda_sm3x_div_rn_noftz_f32_slowpath - $__internal_10_$__cuda_sm20_div_rn_f64_full)
$__internal_10_$__cuda_sm20_div_rn_f64_full:
[C---:B------:R-:W-:Y:S01]  /*10f0*/  FSETP.GEU.AND P1, PT, |R13|.reuse, 1.469367938527859385e-39, PT ;  /* 0x001000000d00780b */ /* 0x040fe20003f2e200 */
[----:B------:R-:W-:Y:S01]  /*1100*/  IMAD.MOV.U32 R24, RZ, RZ, 0x1 ;  /* 0x00000001ff187424 */ /* 0x000fe200078e00ff */
[----:B------:R-:W-:Y:S01]  /*1110*/  LOP3.LUT R14, R13, 0x800fffff, RZ, 0xc0, !PT ;  /* 0x800fffff0d0e7812 */ /* 0x000fe200078ec0ff */
[----:B------:R-:W-:Y:S01]  /*1120*/  BSSY.RECONVERGENT B2, `(.L_x_165) ;  /* 0x0000054000027945 */ /* 0x000fe20003800200 */
[C---:B------:R-:W-:Y:S02]  /*1130*/  FSETP.GEU.AND P3, PT, |R11|.reuse, 1.469367938527859385e-39, PT ;  /* 0x001000000b00780b */ /* 0x040fe40003f6e200 */
[----:B------:R-:W-:Y:S01]  /*1140*/  LOP3.LUT R15, R14, 0x3ff00000, RZ, 0xfc, !PT ;  /* 0x3ff000000e0f7812 */ /* 0x000fe200078efcff */
[----:B------:R-:W-:Y:S01]  /*1150*/  IMAD.MOV.U32 R14, RZ, RZ, R12 ;  /* 0x000000ffff0e7224 */ /* 0x000fe200078e000c */
[----:B------:R-:W-:Y:S02]  /*1160*/  LOP3.LUT R9, R11, 0x7ff00000, RZ, 0xc0, !PT ;  /* 0x7ff000000b097812 */ /* 0x000fe400078ec0ff */
[----:B------:R-:W-:-:S02]  /*1170*/  MOV R30, 0x1ca00000 ;  /* 0x1ca00000001e7802 */ /* 0x000fc40000000f00 */
[----:B------:R-:W-:Y:S01]  /*1180*/  LOP3.LUT R32, R13, 0x7ff00000, RZ, 0xc0, !PT ;  /* 0x7ff000000d207812 */ /* 0x000fe200078ec0ff */
[----:B------:R-:W-:Y:S01]  /*1190*/  @!P1 DMUL R14, R12, 8.98846567431157953865e+307 ;  /* 0x7fe000000c0e9828 */ /* 0x000fe20000000000 */
[----:B------:R-:W-:Y:S02]  /*11a0*/  IMAD.MOV.U32 R31, RZ, RZ, R9 ;  /* 0x000000ffff1f7224 */ /* 0x000fe400078e0009 */
[----:B------:R-:W-:Y:S02]  /*11b0*/  ISETP.GE.U32.AND P2, PT, R9, R32, PT ;  /* 0x000000200900720c */ /* 0x000fe40003f46070 */
[----:B------:R-:W-:Y:S01]  /*11c0*/  @!P3 LOP3.LUT R22, R13, 0x7ff00000, RZ, 0xc0, !PT ;  /* 0x7ff000000d16b812 */ /* 0x000fe200078ec0ff */
[----:B------:R-:W0:Y:S03]  /*11d0*/  MUFU.RCP64H R25, R15 ;  /* 0x0000000f00197308 */ /* 0x000e260000001800 */
[----:B------:R-:W-:Y:S01]  /*11e0*/  @!P3 ISETP.GE.U32.AND P4, PT, R9, R22, PT ;  /* 0x000000160900b20c */ /* 0x000fe20003f86070 */
[----:B------:R-:W-:Y:S01]  /*11f0*/  IMAD.MOV.U32 R22, RZ, RZ, R10 ;  /* 0x000000ffff167224 */ /* 0x000fe200078e000a */
[----:B------:R-:W-:-:S02]  /*1200*/  @!P1 LOP3.LUT R32, R15, 0x7ff00000, RZ, 0xc0, !PT ;  /* 0x7ff000000f209812 */ /* 0x000fc400078ec0ff */
[----:B------:R-:W-:Y:S02]  /*1210*/  @!P3 SEL R23, R30, 0x63400000, !P4 ;  /* 0x634000001e17b807 */ /* 0x000fe40006000000 */
[----:B------:R-:W-:Y:S02]  /*1220*/  IADD3 R33, PT, PT, R32, -0x1, RZ ;  /* 0xffffffff20217810 */ /* 0x000fe40007ffe0ff */
[----:B------:R-:W-:-:S04]  /*1230*/  @!P3 LOP3.LUT R28, R23, 0x80000000, R11, 0xf8, !PT ;  /* 0x80000000171cb812 */ /* 0x000fc800078ef80b */
[----:B------:R-:W-:Y:S01]  /*1240*/  @!P3 LOP3.LUT R29, R28, 0x100000, RZ, 0xfc, !PT ;  /* 0x001000001c1db812 */ /* 0x000fe200078efcff */
[----:B------:R-:W-:Y:S01]  /*1250*/  @!P3 IMAD.MOV.U32 R28, RZ, RZ, RZ ;  /* 0x000000ffff1cb224 */ /* 0x000fe200078e00ff */
[----:B0-----:R-:W-:-:S08]  /*1260*/  DFMA R26, R24, -R14, 1 ;  /* 0x3ff00000181a742b */ /* 0x001fd0000000080e */
[----:B------:R-:W-:-:S08]  /*1270*/  DFMA R26, R26, R26, R26 ;  /* 0x0000001a1a1a722b */ /* 0x000fd0000000001a */
[----:B------:R-:W-:Y:S01]  /*1280*/  DFMA R26, R24, R26, R24 ;  /* 0x0000001a181a722b */ /* 0x000fe20000000018 */
[----:B------:R-:W-:-:S04]  /*1290*/  SEL R25, R30, 0x63400000, !P2 ;  /* 0x634000001e197807 */ /* 0x000fc80005000000 */
        /* <DEDUP_REMOVED lines=15> */
[----:B------:R-:W-:Y:S01]  /*1390*/  VIMNMX R9, PT, PT, R10, 0x46a00000, PT ;  /* 0x46a000000a097848 */ /* 0x000fe20003fe0100 */
[----:B------:R-:W-:Y:S01]  /*13a0*/  IMAD.MOV.U32 R10, RZ, RZ, RZ ;  /* 0x000000ffff0a7224 */ /* 0x000fe200078e00ff */
[----:B------:R-:W-:-:S05]  /*13b0*/  SEL R30, R30, 0x63400000, !P1 ;  /* 0x634000001e1e7807 */ /* 0x000fca0004800000 */
[----:B------:R-:W-:-:S04]  /*13c0*/  IMAD.IADD R9, R9, 0x1, -R30 ;  /* 0x0000000109097824 */ /* 0x000fc800078e0a1e */
        /* <DEDUP_REMOVED lines=10> */
[C---:B------:R-:W-:Y:S01]  /*1470*/  IADD3 R11, PT, PT, -R9.reuse, RZ, RZ ;  /* 0x000000ff090b7210 */ /* 0x040fe20007ffe1ff */
[----:B------:R-:W-:Y:S01]  /*1480*/  IMAD.MOV.U32 R10, RZ, RZ, RZ ;  /* 0x000000ffff0a7224 */ /* 0x000fe200078e00ff */
[----:B------:R-:W-:Y:S01]  /*1490*/  DMUL.RP R12, R28, R12 ;  /* 0x0000000c1c0c7228 */ /* 0x000fe20000008000 */
[----:B------:R-:W-:-:S04]  /*14a0*/  IADD3 R9, PT, PT, -R9, -0x43300000, RZ ;  /* 0xbcd0000009097810 */ /* 0x000fc80007ffe1ff */
[----:B------:R-:W-:-:S05]  /*14b0*/  DFMA R10, R24, -R10, R28 ;  /* 0x8000000a180a722b */ /* 0x000fca000000001c */
[----:B------:R-:W-:-:S05]  /*14c0*/  LOP3.LUT R23, R13, R23, RZ, 0x3c, !PT ;  /* 0x000000170d177212 */ /* 0x000fca00078e3cff */
[----:B------:R-:W-:-:S04]  /*14d0*/  FSETP.NEU.AND P1, PT, |R11|, R9, PT ;  /* 0x000000090b00720b */ /* 0x000fc80003f2d200 */
[----:B------:R-:W-:Y:S02]  /*14e0*/  FSEL R24, R12, R24, !P1 ;  /* 0x000000180c187208 */ /* 0x000fe40004800000 */
[----:B------:R-:W-:Y:S01]  /*14f0*/  FSEL R25, R23, R25, !P1 ;  /* 0x0000001917197208 */ /* 0x000fe20004800000 */
[----:B------:R-:W-:Y:S06]  /*1500*/  BRA `(.L_x_167) ;  /* 0x0000000000547947 */ /* 0x000fec0003800000 */
.L_x_166:
        /* <DEDUP_REMOVED lines=16> */
.L_x_169:
[----:B------:R-:W-:Y:S01]  /*1610*/  LOP3.LUT R25, R13, 0x80000, RZ, 0xfc, !PT ;  /* 0x000800000d197812 */ /* 0x000fe200078efcff */
[----:B------:R-:W-:Y:S01]  /*1620*/  IMAD.MOV.U32 R24, RZ, RZ, R12 ;  /* 0x000000ffff187224 */ /* 0x000fe200078e000c */
[----:B------:R-:W-:Y:S06]  /*1630*/  BRA `(.L_x_167) ;  /* 0x0000000000087947 */ /* 0x000fec0003800000 */
.L_x_168:
[----:B------:R-:W-:Y:S01]  /*1640*/  LOP3.LUT R25, R11, 0x80000, RZ, 0xfc, !PT ;  /* 0x000800000b197812 */ /* 0x000fe200078efcff */
[----:B------:R-:W-:-:S07]  /*1650*/  IMAD.MOV.U32 R24, RZ, RZ, R10 ;  /* 0x000000ffff187224 */ /* 0x000fce00078e000a */
.L_x_167:
[----:B------:R-:W-:Y:S05]  /*1660*/  BSYNC.RECONVERGENT B2 ;  /* 0x0000000000027941 */ /* 0x000fea0003800200 */
.L_x_165:
[----:B------:R-:W-:Y:S01]  /*1670*/  IMAD.MOV.U32 R9, RZ, RZ, 0x0 ;  /* 0x00000000ff097424 */ /* 0x000fe200078e00ff */
[----:B------:R-:W-:Y:S01]  /*1680*/  MOV R11, R25 ;  /* 0x00000019000b7202 */ /* 0x000fe20000000f00 */
[----:B------:R-:W-:Y:S02]  /*1690*/  IMAD.MOV.U32 R10, RZ, RZ, R24 ;  /* 0x000000ffff0a7224 */ /* 0x000fe400078e0018 */
[----:B------:R-:W-:Y:S05]  /*16a0*/  RET.REL.NODEC R8 `(_Z9compute_FfPKfS0_Pfiiffff) ;  /* 0xffffffe808547950 */ /* 0x000fea0003c3ffff */
        .weak           $__internal_11_$__cuda_sm3x_div_rn_noftz_f32_slowpath
        .type           $__internal_11_$__cuda_sm3x_div_rn_noftz_f32_slowpath,@function
        .size           $__internal_11_$__cuda_sm3x_div_rn_noftz_f32_slowpath,(.L_x_193 - $__internal_11_$__cuda_sm3x_div_rn_noftz_f32_slowpath)
$__internal_11_$__cuda_sm3x_div_rn_noftz_f32_slowpath:
[----:B------:R-:W0:Y:S01]  /*16b0*/  LDC R3, c[0x0][0x3b4] ;  /* 0x0000ed00ff037b82 */ /* 0x000e220000000800 */
[--C-:B------:R-:W-:Y:S01]  /*16c0*/  SHF.R.U32.HI R8, RZ, 0x17, R0.reuse ;  /* 0x00000017ff087819 */ /* 0x100fe20000011600 */
[----:B------:R-:W1:Y:S01]  /*16d0*/  LDCU UR6, c[0x0][0x3b4] ;  /* 0x00007680ff0677ac */ /* 0x000e620008000800 */
[----:B------:R-:W-:Y:S02]  /*16e0*/  BSSY.RECONVERGENT B2, `(.L_x_170) ;  /* 0x0000064000027945 */ /* 0x000fe40003800200 */
[----:B------:R-:W-:Y:S01]  /*16f0*/  LOP3.LUT R14, R8, 0xff, RZ, 0xc0, !PT ;  /* 0x000000ff080e7812 */ /* 0x000fe200078ec0ff */
[----:B------:R-:W-:-:S04]  /*1700*/  IMAD.MOV.U32 R8, RZ, RZ, R0 ;  /* 0x000000ffff087224 */ /* 0x000fc800078e0000 */
[----:B------:R-:W-:Y:S01]  /*1710*/  VIADD R13, R14, 0xffffffff ;  /* 0xffffffff0e0d7836 */ /* 0x000fe20000000000 */
[----:B-1----:R-:W-:Y:S02]  /*1720*/  MOV R11, UR6 ;  /* 0x00000006000b7c02 */ /* 0x002fe40008000f00 */
        /* <DEDUP_REMOVED lines=28> */
[----:B------:R-:W-:-:S03]  /*18f0*/  @!P2 FFMA R11, R3, 1.84467440737095516160e+19, RZ ;  /* 0x5f800000030ba823 */ /* 0x000fc600000000ff */
[----:B------:R-:W-:-:S07]  /*1900*/  @!P2 IADD3 R10, PT, PT, R10, 0x40, RZ ;  /* 0x000000400a0aa810 */ /* 0x000fce0007ffe0ff */
.L_x_171:
        /* <DEDUP_REMOVED lines=17> */
[----:B------:R-:W-:-:S04]  /*1a20*/  LOP3.LUT R0, R0, 0xff, RZ, 0xc0, !PT ;  /* 0x000000ff00007812 */ /* 0x000fc800078ec0ff */
[----:B------:R-:W-:-:S05]  /*1a30*/  IADD3 R11, PT, PT, R0, R3, RZ ;  /* 0x00000003000b7210 */ /* 0x000fca0007ffe0ff */
        /* <DEDUP_REMOVED lines=11> */
[----:B------:R-:W-:Y:S02]  /*1af0*/  VIADD R10, R11, 0x20 ;  /* 0x000000200b0a7836 */ /* 0x000fe40000000000 */
[-CC-:B------:R-:W-:Y:S01]  /*1b00*/  FFMA.RM R3, R17, R13.reuse, R12.reuse ;  /* 0x0000000d11037223 */ /* 0x180fe2000000400c */
        /* <DEDUP_REMOVED lines=19> */
.L_x_178:
[----:B------:R-:W-:-:S04]  /*1c40*/  LOP3.LUT R8, R8, 0x80000000, RZ, 0xc0, !PT ;  /* 0x8000000008087812 */ /* 0x000fc800078ec0ff */
[----:B------:R-:W-:Y:S01]  /*1c50*/  LOP3.LUT R8, R8, 0x7f800000, RZ, 0xfc, !PT ;  /* 0x7f80000008087812 */ /* 0x000fe200078efcff */
[----:B------:R-:W-:Y:S06]  /*1c60*/  BRA `(.L_x_179) ;  /* 0x0000000000047947 */ /* 0x000fec0003800000 */
.L_x_177:
[----:B------:R-:W-:-:S07]  /*1c70*/  IMAD R8, R3, 0x800000, R8 ;  /* 0x0080000003087824 */ /* 0x000fce00078e0208 */
.L_x_179:
[----:B------:R-:W-:Y:S05]  /*1c80*/  BSYNC.RECONVERGENT B3 ;  /* 0x0000000000037941 */ /* 0x000fea0003800200 */
.L_x_176:
[----:B------:R-:W-:Y:S05]  /*1c90*/  BRA `(.L_x_180) ;  /* 0x0000000000207947 */ /* 0x000fea0003800000 */
.L_x_175:
[----:B------:R-:W-:-:S04]  /*1ca0*/  LOP3.LUT R8, R11, 0x80000000, R8, 0x48, !PT ;  /* 0x800000000b087812 */ /* 0x000fc800078e4808 */
[----:B------:R-:W-:Y:S01]  /*1cb0*/  LOP3.LUT R8, R8, 0x7f800000, RZ, 0xfc, !PT ;  /* 0x7f80000008087812 */ /* 0x000fe200078efcff */
[----:B------:R-:W-:Y:S06]  /*1cc0*/  BRA `(.L_x_180) ;  /* 0x0000000000147947 */ /* 0x000fec0003800000 */
.L_x_174:
[----:B------:R-:W-:Y:S01]  /*1cd0*/  LOP3.LUT R8, R11, 0x80000000, R8, 0x48, !PT ;  /* 0x800000000b087812 */ /* 0x000fe200078e4808 */
[----:B------:R-:W-:Y:S06]  /*1ce0*/  BRA `(.L_x_180) ;  /* 0x00000000000c7947 */ /* 0x000fec0003800000 */
.L_x_173:
[----:B------:R-:W0:Y:S01]  /*1cf0*/  MUFU.RSQ R8, -QNAN ;  /* 0xffc0000000087908 */ /* 0x000e220000001400 */
[----:B------:R-:W-:Y:S05]  /*1d00*/  BRA `(.L_x_180) ;  /* 0x0000000000047947 */ /* 0x000fea0003800000 */
.L_x_172:
[----:B------:R-:W-:-:S07]  /*1d10*/  FADD.FTZ R8, R0, R3 ;  /* 0x0000000300087221 */ /* 0x000fce0000010000 */
.L_x_180:
[----:B------:R-:W-:Y:S05]  /*1d20*/  BSYNC.RECONVERGENT B2 ;  /* 0x0000000000027941 */ /* 0x000fea0003800200 */
.L_x_170:
[----:B------:R-:W-:-:S04]  /*1d30*/  IMAD.MOV.U32 R3, RZ, RZ, 0x0 ;  /* 0x00000000ff037424 */ /* 0x000fc800078e00ff */
[----:B0-----:R-:W-:Y:S05]  /*1d40*/  RET.REL.NODEC R2 `(_Z9compute_FfPKfS0_Pfiiffff) ;  /* 0xffffffe002ac7950 */ /* 0x001fea0003c3ffff */
.L_x_181:
        /* <DEDUP_REMOVED lines=11> */
.L_x_193:


//--------------------- .nv.shared.reserved.0     --------------------------
	.section	.nv.shared.reserved.0,"aw",@nobits
	.weak		__nv_reservedSMEM_offset_0_alias
	.size		__nv_reservedSMEM_offset_0_alias, 0, 64
	.other		__nv_reservedSMEM_offset_0_alias,@"STO_CUDA_RESERVED_SHARED STV_DEFAULT"
__nv_reservedSMEM_offset_0_alias:
	.zero		0
	.zero		64


//--------------------- .nv.constant0._Z11calculate_vPfPKfS1_iiff --------------------------
	.section	.nv.constant0._Z11calculate_vPfPKfS1_iiff,"a",@progbits
	.sectionflags	@""
	.align	4
.nv.constant0._Z11calculate_vPfPKfS1_iiff:
	.zero		936


//--------------------- .nv.constant0._Z11calculate_uPfPKfS1_iiff --------------------------
	.section	.nv.constant0._Z11calculate_uPfPKfS1_iiff,"a",@progbits
	.sectionflags	@""
	.align	4
.nv.constant0._Z11calculate_uPfPKfS1_iiff:
	.zero		936


//--------------------- .nv.constant0._Z16compute_residualPKfS0_iiffPf --------------------------
	.section	.nv.constant0._Z16compute_residualPKfS0_iiffPf,"a",@progbits
	.sectionflags	@""
	.align	4
.nv.constant0._Z16compute_residualPKfS0_iiffPf:
	.zero		936


//--------------------- .nv.constant0._Z16poisson_redblackPfPKfiifff --------------------------
	.section	.nv.constant0._Z16poisson_redblackPfPKfiifff,"a",@progbits
	.sectionflags	@""
	.align	4
.nv.constant0._Z16poisson_redblackPfPKfiifff:
	.zero		932


//--------------------- .nv.constant0._Z7poissonPKfS0_Pfiifff --------------------------
	.section	.nv.constant0._Z7poissonPKfS0_Pfiifff,"a",@progbits
	.sectionflags	@""
	.align	4
.nv.constant0._Z7poissonPKfS0_Pfiifff:
	.zero		940


//--------------------- .nv.constant0._Z11compute_RHSPKfS0_Pfiifff --------------------------
	.section	.nv.constant0._Z11compute_RHSPKfS0_Pfiifff,"a",@progbits
	.sectionflags	@""
	.align	4
.nv.constant0._Z11compute_RHSPKfS0_Pfiifff:
	.zero		940


//--------------------- .nv.constant0._Z9compute_GfPKfS0_Pfiiffff --------------------------
	.section	.nv.constant0._Z9compute_GfPKfS0_Pfiiffff,"a",@progbits
	.sectionflags	@""
	.align	4
.nv.constant0._Z9compute_GfPKfS0_Pfiiffff:
	.zero		952


//--------------------- .nv.constant0._Z9compute_FfPKfS0_Pfiiffff --------------------------
	.section	.nv.constant0._Z9compute_FfPKfS0_Pfiiffff,"a",@progbits
	.sectionflags	@""
	.align	4
.nv.constant0._Z9compute_FfPKfS0_Pfiiffff:
	.zero		952


//--------------------- SYMBOLS --------------------------

	.type		.nv.reservedSmem.offset0,@object
	.size		.nv.reservedSmem.offset0,0x4
